	.target	sm_90a

	.elftype	@"ET_EXEC"


//--------------------- .note.nv.tkinfo           --------------------------
	.section	.note.nv.tkinfo,"",@"SHT_NOTE"
	.sectionflags	@"SHF_NOTE_NV_TKINFO"
	.tkinfo
        /*0018*/ 	.word	0x00000002
        /*0030*/ 	.string	""
        /*0030*/ 	.string	"ptxas"
        /*0030*/ 	.string	"Cuda compilation tools, release 13.0, V13.0.88"
        /*0030*/ 	.string	"Build cuda_13.0.r13.0/compiler.36424714_0"
        /*0030*/ 	.string	"-arch sm_90a -m 64 "



//--------------------- .note.nv.cuinfo           --------------------------
	.section	.note.nv.cuinfo,"",@"SHT_NOTE"
	.sectionflags	@"SHF_NOTE_NV_CUINFO"
        /*0018*/ 	.short	0x0002
        /*001a*/ 	.short	0x005a
        /*001c*/ 	.short	0x0082
	.zero		2


//--------------------- .nv.info                  --------------------------
	.section	.nv.info,"",@"SHT_CUDA_INFO"
	.align	4


	//----- nvinfo : EIATTR_REGCOUNT
	.align		4
        /*0000*/ 	.byte	0x04, 0x2f
        /*0002*/ 	.short	(.L_15 - .L_14)
	.align		4
.L_14:
        /*0004*/ 	.word	index@(_ZN7cutlass13device_kernelINS_4gemm6kernel13GemmUniversalIN4cute5tupleIJiiiiEEENS1_10collective13CollectiveMmaINS1_34MainloopSm90TmaGmmaWarpSpecializedILi2ENS5_IJNS4_1CILi2EEENSA_ILi4EEENSA_ILi1EEEEEENS1_32KernelTmaWarpSpecializedPingpongEEENS5_IJNSA_ILi64EEENSA_ILi256EEESH_EEENS_10tfloat32_tENS5_IJlSD_lEEESK_SL_NS4_8TiledMMAINS4_8MMA_AtomIJNS4_4SM904GMMA30MMA_64x256x8_F32TF32TF32_SS_TNILNSP_7ScaleInE1ELSR_1EEEEEENS4_6LayoutINS5_IJSD_SD_SD_EEENS5_IJNSA_ILi0EEESW_SW_EEEEENS5_IJNS4_10UnderscoreESZ_SZ_EEEEENS4_23SM90_TMA_LOAD_MULTICASTENS4_14ComposedLayoutINS4_7SwizzleILi3ELi4ELi3EEENS4_18smem_ptr_flag_bitsILi32EEENSU_INS5_IJNSA_ILi8EEENSA_ILi32EEEEEENS5_IJS19_SD_EEEEEEEvNS4_8identityES12_S1D_vS1E_EENS_8epilogue10collective6detail29Sm90TmaWarpSpecializedAdapterINS1H_15DefaultEpilogueISK_SL_SL_NS1G_6thread17LinearCombinationISK_Li1EffLNS1L_9ScaleType4KindE0ELNS_15FloatRoundStyleE2ESK_EENS1_15EpilogueDefaultEEEEEvvEEEEvNT_6ParamsE)
        /*0008*/ 	.word	0x000000a8


	//----- nvinfo : EIATTR_FRAME_SIZE
	.align		4
.L_15:
        /*000c*/ 	.byte	0x04, 0x11
        /*000e*/ 	.short	(.L_17 - .L_16)
	.align		4
.L_16:
        /*0010*/ 	.word	index@(_ZN7cutlass13device_kernelINS_4gemm6kernel13GemmUniversalIN4cute5tupleIJiiiiEEENS1_10collective13CollectiveMmaINS1_34MainloopSm90TmaGmmaWarpSpecializedILi2ENS5_IJNS4_1CILi2EEENSA_ILi4EEENSA_ILi1EEEEEENS1_32KernelTmaWarpSpecializedPingpongEEENS5_IJNSA_ILi64EEENSA_ILi256EEESH_EEENS_10tfloat32_tENS5_IJlSD_lEEESK_SL_NS4_8TiledMMAINS4_8MMA_AtomIJNS4_4SM904GMMA30MMA_64x256x8_F32TF32TF32_SS_TNILNSP_7ScaleInE1ELSR_1EEEEEENS4_6LayoutINS5_IJSD_SD_SD_EEENS5_IJNSA_ILi0EEESW_SW_EEEEENS5_IJNS4_10UnderscoreESZ_SZ_EEEEENS4_23SM90_TMA_LOAD_MULTICASTENS4_14ComposedLayoutINS4_7SwizzleILi3ELi4ELi3EEENS4_18smem_ptr_flag_bitsILi32EEENSU_INS5_IJNSA_ILi8EEENSA_ILi32EEEEEENS5_IJS19_SD_EEEEEEEvNS4_8identityES12_S1D_vS1E_EENS_8epilogue10collective6detail29Sm90TmaWarpSpecializedAdapterINS1H_15DefaultEpilogueISK_SL_SL_NS1G_6thread17LinearCombinationISK_Li1EffLNS1L_9ScaleType4KindE0ELNS_15FloatRoundStyleE2ESK_EENS1_15EpilogueDefaultEEEEEvvEEEEvNT_6ParamsE)
        /*0014*/ 	.word	0x00000000


	//----- nvinfo : EIATTR_MIN_STACK_SIZE
	.align		4
.L_17:
        /*0018*/ 	.byte	0x04, 0x12
        /*001a*/ 	.short	(.L_19 - .L_18)
	.align		4
.L_18:
        /*001c*/ 	.word	index@(_ZN7cutlass13device_kernelINS_4gemm6kernel13GemmUniversalIN4cute5tupleIJiiiiEEENS1_10collective13CollectiveMmaINS1_34MainloopSm90TmaGmmaWarpSpecializedILi2ENS5_IJNS4_1CILi2EEENSA_ILi4EEENSA_ILi1EEEEEENS1_32KernelTmaWarpSpecializedPingpongEEENS5_IJNSA_ILi64EEENSA_ILi256EEESH_EEENS_10tfloat32_tENS5_IJlSD_lEEESK_SL_NS4_8TiledMMAINS4_8MMA_AtomIJNS4_4SM904GMMA30MMA_64x256x8_F32TF32TF32_SS_TNILNSP_7ScaleInE1ELSR_1EEEEEENS4_6LayoutINS5_IJSD_SD_SD_EEENS5_IJNSA_ILi0EEESW_SW_EEEEENS5_IJNS4_10UnderscoreESZ_SZ_EEEEENS4_23SM90_TMA_LOAD_MULTICASTENS4_14ComposedLayoutINS4_7SwizzleILi3ELi4ELi3EEENS4_18smem_ptr_flag_bitsILi32EEENSU_INS5_IJNSA_ILi8EEENSA_ILi32EEEEEENS5_IJS19_SD_EEEEEEEvNS4_8identityES12_S1D_vS1E_EENS_8epilogue10collective6detail29Sm90TmaWarpSpecializedAdapterINS1H_15DefaultEpilogueISK_SL_SL_NS1G_6thread17LinearCombinationISK_Li1EffLNS1L_9ScaleType4KindE0ELNS_15FloatRoundStyleE2ESK_EENS1_15EpilogueDefaultEEEEEvvEEEEvNT_6ParamsE)
        /*0020*/ 	.word	0x00000000
.L_19:


//--------------------- .nv.compat                --------------------------
	.section	.nv.compat,"",@"SHT_CUDA_COMPAT_INFO"
	.align	4
        /*0000*/ 	.byte	0x02, 0x09, 0x01, 0x00, 0x02, 0x02, 0x04, 0x00, 0x02, 0x05, 0x05, 0x00, 0x03, 0x07, 0x01, 0x01
        /*0010*/ 	.byte	0x02, 0x03, 0x01, 0x00, 0x02, 0x06, 0x01, 0x00, 0x04, 0x0b, 0x08, 0x00, 0x00, 0x00, 0x00, 0x00
        /*0020*/ 	.byte	0x00, 0x00, 0x00, 0x00


//--------------------- .nv.info._ZN7cutlass13device_kernelINS_4gemm6kernel13GemmUniversalIN4cute5tupleIJiiiiEEENS1_10collective13CollectiveMmaINS1_34MainloopSm90TmaGmmaWarpSpecializedILi2ENS5_IJNS4_1CILi2EEENSA_ILi4EEENSA_ILi1EEEEEENS1_32KernelTmaWarpSpecializedPingpongEEENS5_IJNSA_ILi64EEENSA_ILi256EEESH_EEENS_10tfloat32_tENS5_IJlSD_lEEESK_SL_NS4_8TiledMMAINS4_8MMA_AtomIJNS4_4SM904GMMA30MMA_64x256x8_F32TF32TF32_SS_TNILNSP_7ScaleInE1ELSR_1EEEEEENS4_6LayoutINS5_IJSD_SD_SD_EEENS5_IJNSA_ILi0EEESW_SW_EEEEENS5_IJNS4_10UnderscoreESZ_SZ_EEEEENS4_23SM90_TMA_LOAD_MULTICASTENS4_14ComposedLayoutINS4_7SwizzleILi3ELi4ELi3EEENS4_18smem_ptr_flag_bitsILi32EEENSU_INS5_IJNSA_ILi8EEENSA_ILi32EEEEEENS5_IJS19_SD_EEEEEEEvNS4_8identityES12_S1D_vS1E_EENS_8epilogue10collective6detail29Sm90TmaWarpSpecializedAdapterINS1H_15DefaultEpilogueISK_SL_SL_NS1G_6thread17LinearCombinationISK_Li1EffLNS1L_9ScaleType4KindE0ELNS_15FloatRoundStyleE2ESK_EENS1_15EpilogueDefaultEEEEEvvEEEEvNT_6ParamsE --------------------------
	.section	.nv.info._ZN7cutlass13device_kernelINS_4gemm6kernel13GemmUniversalIN4cute5tupleIJiiiiEEENS1_10collective13CollectiveMmaINS1_34MainloopSm90TmaGmmaWarpSpecializedILi2ENS5_IJNS4_1CILi2EEENSA_ILi4EEENSA_ILi1EEEEEENS1_32KernelTmaWarpSpecializedPingpongEEENS5_IJNSA_ILi64EEENSA_ILi256EEESH_EEENS_10tfloat32_tENS5_IJlSD_lEEESK_SL_NS4_8TiledMMAINS4_8MMA_AtomIJNS4_4SM904GMMA30MMA_64x256x8_F32TF32TF32_SS_TNILNSP_7ScaleInE1ELSR_1EEEEEENS4_6LayoutINS5_IJSD_SD_SD_EEENS5_IJNSA_ILi0EEESW_SW_EEEEENS5_IJNS4_10UnderscoreESZ_SZ_EEEEENS4_23SM90_TMA_LOAD_MULTICASTENS4_14ComposedLayoutINS4_7SwizzleILi3ELi4ELi3EEENS4_18smem_ptr_flag_bitsILi32EEENSU_INS5_IJNSA_ILi8EEENSA_ILi32EEEEEENS5_IJS19_SD_EEEEEEEvNS4_8identityES12_S1D_vS1E_EENS_8epilogue10collective6detail29Sm90TmaWarpSpecializedAdapterINS1H_15DefaultEpilogueISK_SL_SL_NS1G_6thread17LinearCombinationISK_Li1EffLNS1L_9ScaleType4KindE0ELNS_15FloatRoundStyleE2ESK_EENS1_15EpilogueDefaultEEEEEvvEEEEvNT_6ParamsE,"",@"SHT_CUDA_INFO"
	.sectionflags	@""
	.align	4


	//----- nvinfo : EIATTR_CUDA_API_VERSION
	.align		4
        /*0000*/ 	.byte	0x04, 0x37
        /*0002*/ 	.short	(.L_21 - .L_20)
.L_20:
        /*0004*/ 	.word	0x00000082


	//----- nvinfo : EIATTR_KPARAM_INFO
	.align		4
.L_21:
        /*0008*/ 	.byte	0x04, 0x17
        /*000a*/ 	.short	(.L_23 - .L_22)
.L_22:
        /*000c*/ 	.word	0x00000000
        /*0010*/ 	.short	0x0000
        /*0012*/ 	.short	0x0070
        /*0014*/ 	.byte	0x00, 0xf0, 0x01, 0x10


	//----- nvinfo : EIATTR_SPARSE_MMA_MASK
	.align		4
.L_23:
        /*0018*/ 	.byte	0x03, 0x50
        /*001a*/ 	.short	0x0000


	//----- nvinfo : EIATTR_MAXREG_COUNT
	.align		4
        /*001c*/ 	.byte	0x03, 0x1b
        /*001e*/ 	.short	0x00a8


	//----- nvinfo : EIATTR_NUM_BARRIERS
	.align		4
        /*0020*/ 	.byte	0x02, 0x4c
        /*0022*/ 	.byte	0x01
	.zero		1


	//----- nvinfo : EIATTR_EXTERNS
	.align		4
        /*0024*/ 	.byte	0x04, 0x0f
        /*0026*/ 	.short	(.L_25 - .L_24)


	//   ....[0]....
	.align		4
.L_24:
        /*0028*/ 	.word	index@(__assertfail)


	//----- nvinfo : EIATTR_MERCURY_ISA_VERSION
	.align		4
.L_25:
        /*002c*/ 	.byte	0x03, 0x5f
        /*002e*/ 	.short	0x0101


	//----- nvinfo : EIATTR_INT_WARP_WIDE_INSTR_OFFSETS
	.align		4
        /*0030*/ 	.byte	0x04, 0x31
        /*0032*/ 	.short	(.L_27 - .L_26)


	//   ....[0]....
.L_26:
        /*0034*/ 	.word	0x00000560


	//   ....[1]....
        /*0038*/ 	.word	0x000005c0


	//   ....[2]....
        /*003c*/ 	.word	0x00000650


	//   ....[3]....
        /*0040*/ 	.word	0x00000660


	//   ....[4]....
        /*0044*/ 	.word	0x00000670


	//   ....[5]....
        /*0048*/ 	.word	0x00000690


	//   ....[6]....
        /*004c*/ 	.word	0x000007b0


	//   ....[7]....
        /*0050*/ 	.word	0x000007c0


	//   ....[8]....
        /*0054*/ 	.word	0x00002570


	//----- nvinfo : EIATTR_COOP_GROUP_MASK_REGIDS
	.align		4
.L_27:
        /*0058*/ 	.byte	0x04, 0x29
        /*005a*/ 	.short	(.L_29 - .L_28)


	//   ....[0]....
.L_28:
        /*005c*/ 	.word	0xffffffff


	//   ....[1]....
        /*0060*/ 	.word	0xffffffff


	//   ....[2]....
        /*0064*/ 	.word	0xffffffff


	//   ....[3]....
        /*0068*/ 	.word	0xffffffff


	//   ....[4]....
        /*006c*/ 	.word	0xffffffff


	//   ....[5]....
        /*0070*/ 	.word	0xffffffff


	//   ....[6]....
        /*0074*/ 	.word	0xffffffff


	//----- nvinfo : EIATTR_COOP_GROUP_INSTR_OFFSETS
	.align		4
.L_29:
        /*0078*/ 	.byte	0x04, 0x28
        /*007a*/ 	.short	(.L_31 - .L_30)


	//   ....[0]....
.L_30:
        /*007c*/ 	.word	0x00000060


	//   ....[1]....
        /*0080*/ 	.word	0x00000080


	//   ....[2]....
        /*0084*/ 	.word	0x00000180


	//   ....[3]....
        /*0088*/ 	.word	0x00000370


	//   ....[4]....
        /*008c*/ 	.word	0x000003b0


	//   ....[5]....
        /*0090*/ 	.word	0x000006e0


	//   ....[6]....
        /*0094*/ 	.word	0x00000940


	//----- nvinfo : EIATTR_REG_RECONFIG
	.align		4
.L_31:
        /*0098*/ 	.byte	0x01, 0x54
	.zero		2


	//----- nvinfo : EIATTR_SYSCALL_OFFSETS
	.align		4
        /*009c*/ 	.byte	0x04, 0x46
        /*009e*/ 	.short	(.L_33 - .L_32)


	//   ....[0]....
.L_32:
        /*00a0*/ 	.word	0x00001890


	//----- nvinfo : EIATTR_MBARRIER_INSTR_OFFSETS
	.align		4
.L_33:
        /*00a4*/ 	.byte	0x04, 0x39
        /*00a6*/ 	.short	(.L_35 - .L_34)


	//   ....[0]....
.L_34:
        /*00a8*/ 	.word	0x00000300
        /*00ac*/ 	.word	0x000000ff
        /*00b0*/ 	.word	0x00000000
        /*00b4*/ 	.short	0x0100
        /*00b6*/ 	.byte	0x07
	.zero		1


	//   ....[1]....
        /*00b8*/ 	.word	0x00000310
        /*00bc*/ 	.word	0x000000ff
        /*00c0*/ 	.word	0x00000010
        /*00c4*/ 	.short	0x0100
        /*00c6*/ 	.byte	0x07
	.zero		1


	//   ....[2]....
        /*00c8*/ 	.word	0x00000320
        /*00cc*/ 	.word	0x000000ff
        /*00d0*/ 	.word	0x00000008
        /*00d4*/ 	.short	0x0100
        /*00d6*/ 	.byte	0x07
	.zero		1


	//   ....[3]....
        /*00d8*/ 	.word	0x00000330
        /*00dc*/ 	.word	0x000000ff
        /*00e0*/ 	.word	0x00000018
        /*00e4*/ 	.short	0x0100
        /*00e6*/ 	.byte	0x07
	.zero		1


	//   ....[4]....
        /*00e8*/ 	.word	0x00000800
        /*00ec*/ 	.word	0x000000ff
        /*00f0*/ 	.word	0x00000050
        /*00f4*/ 	.short	0x0100
        /*00f6*/ 	.byte	0x0c
	.zero		1


	//   ....[5]....
        /*00f8*/ 	.word	0x00000860
        /*00fc*/ 	.word	0x000000ff
        /*0100*/ 	.word	0x00000058
        /*0104*/ 	.short	0x0100
        /*0106*/ 	.byte	0x0c
	.zero		1


	//   ....[6]....
        /*0108*/ 	.word	0x00000890
        /*010c*/ 	.word	0x000000ff
        /*0110*/ 	.word	0x00000030
        /*0114*/ 	.short	0x0100
        /*0116*/ 	.byte	0x0d
	.zero		1


	//   ....[7]....
        /*0118*/ 	.word	0x000008d0
        /*011c*/ 	.word	0x000000ff
        /*0120*/ 	.word	0x00000038
        /*0124*/ 	.short	0x0100
        /*0126*/ 	.byte	0x0d
	.zero		1


	//   ....[8]....
        /*0128*/ 	.word	0x000008e0
        /*012c*/ 	.word	0x000000ff
        /*0130*/ 	.word	0x00000040
        /*0134*/ 	.short	0x0100
        /*0136*/ 	.byte	0x0d
	.zero		1


	//   ....[9]....
        /*0138*/ 	.word	0x000008f0
        /*013c*/ 	.word	0x000000ff
        /*0140*/ 	.word	0x00000048
        /*0144*/ 	.short	0x0100
        /*0146*/ 	.byte	0x0d
	.zero		1


	//   ....[10]....
        /*0148*/ 	.word	0x00001770
        /*014c*/ 	.word	0x0000009d
        /*0150*/ 	.word	0x00000000
        /*0154*/ 	.short	0x010a
        /*0156*/ 	.byte	0x2d
	.zero		1


	//   ....[11]....
        /*0158*/ 	.word	0x00001920
        /*015c*/ 	.word	0x00000003
        /*0160*/ 	.word	0x00000000
        /*0164*/ 	.short	0x010a
        /*0166*/ 	.byte	0x3f
	.zero		1


	//   ....[12]....
        /*0168*/ 	.word	0x00001980
        /*016c*/ 	.word	0x00000003
        /*0170*/ 	.word	0x00000000
        /*0174*/ 	.short	0x010a
        /*0176*/ 	.byte	0x3f
	.zero		1


	//   ....[13]....
        /*0178*/ 	.word	0x00001f10
        /*017c*/ 	.word	0x000000ff
        /*0180*/ 	.word	0x00000000
        /*0184*/ 	.short	0x010a
        /*0186*/ 	.byte	0x07
	.zero		1


	//   ....[14]....
        /*0188*/ 	.word	0x00001f50
        /*018c*/ 	.word	0x000000ff
        /*0190*/ 	.word	0x00000000
        /*0194*/ 	.short	0x010a
        /*0196*/ 	.byte	0x07
	.zero		1


	//   ....[15]....
        /*0198*/ 	.word	0x000023f0
        /*019c*/ 	.word	0x00000004
        /*01a0*/ 	.word	0x00000000
        /*01a4*/ 	.short	0x0101
        /*01a6*/ 	.byte	0x3f
	.zero		1


	//   ....[16]....
        /*01a8*/ 	.word	0x000024f0
        /*01ac*/ 	.word	0x0000009e
        /*01b0*/ 	.word	0x00000000
        /*01b4*/ 	.short	0x0101
        /*01b6*/ 	.byte	0x2e
	.zero		1


	//   ....[17]....
        /*01b8*/ 	.word	0x000025f0
        /*01bc*/ 	.word	0x00000000
        /*01c0*/ 	.word	0x00000000
        /*01c4*/ 	.short	0x0101
        /*01c6*/ 	.byte	0x3f
	.zero		1


	//   ....[18]....
        /*01c8*/ 	.word	0x000026b0
        /*01cc*/ 	.word	0x0000009d
        /*01d0*/ 	.word	0x00000010
        /*01d4*/ 	.short	0x010a
        /*01d6*/ 	.byte	0x2d
	.zero		1


	//   ....[19]....
        /*01d8*/ 	.word	0x0000a490
        /*01dc*/ 	.word	0x000000a0
        /*01e0*/ 	.word	0x00000000
        /*01e4*/ 	.short	0x0101
        /*01e6*/ 	.byte	0x2e
	.zero		1


	//   ....[20]....
        /*01e8*/ 	.word	0x0000af90
        /*01ec*/ 	.word	0x00000007
        /*01f0*/ 	.word	0x00000010
        /*01f4*/ 	.short	0x010a
        /*01f6*/ 	.byte	0x3f
	.zero		1


	//   ....[21]....
        /*01f8*/ 	.word	0x0000b430
        /*01fc*/ 	.word	0x00000002
        /*0200*/ 	.word	0x00000058
        /*0204*/ 	.short	0x0101
        /*0206*/ 	.byte	0x3f
	.zero		1


	//   ....[22]....
        /*0208*/ 	.word	0x0000bbb0
        /*020c*/ 	.word	0x00000005
        /*0210*/ 	.word	0x00000000
        /*0214*/ 	.short	0x010a
        /*0216*/ 	.byte	0x3f
	.zero		1


	//   ....[23]....
        /*0218*/ 	.word	0x0000bc30
        /*021c*/ 	.word	0x00000003
        /*0220*/ 	.word	0x00000000
        /*0224*/ 	.short	0x010a
        /*0226*/ 	.byte	0x3f
	.zero		1


	//   ....[24]....
        /*0228*/ 	.word	0x0000bc90
        /*022c*/ 	.word	0x0000009f
        /*0230*/ 	.word	0x00000000
        /*0234*/ 	.short	0x010a
        /*0236*/ 	.byte	0x3f
	.zero		1


	//   ....[25]....
        /*0238*/ 	.word	0x0000bce0
        /*023c*/ 	.word	0x00000003
        /*0240*/ 	.word	0x00000000
        /*0244*/ 	.short	0x010a
        /*0246*/ 	.byte	0x3f
	.zero		1


	//   ....[26]....
        /*0248*/ 	.word	0x0000bd40
        /*024c*/ 	.word	0x00000005
        /*0250*/ 	.word	0x00000000
        /*0254*/ 	.short	0x010a
        /*0256*/ 	.byte	0x3f
	.zero		1


	//   ....[27]....
        /*0258*/ 	.word	0x0000bd90
        /*025c*/ 	.word	0x0000009f
        /*0260*/ 	.word	0x00000010
        /*0264*/ 	.short	0x010a
        /*0266*/ 	.byte	0x3f
	.zero		1


	//   ....[28]....
        /*0268*/ 	.word	0x0000be60
        /*026c*/ 	.word	0x00000007
        /*0270*/ 	.word	0x00000010
        /*0274*/ 	.short	0x010a
        /*0276*/ 	.byte	0x3f
	.zero		1


	//   ....[29]....
        /*0278*/ 	.word	0x0000bf30
        /*027c*/ 	.word	0x00000005
        /*0280*/ 	.word	0x00000000
        /*0284*/ 	.short	0x010a
        /*0286*/ 	.byte	0x3f
	.zero		1


	//----- nvinfo : EIATTR_NUM_MBARRIERS
	.align		4
.L_35:
        /*0288*/ 	.byte	0x03, 0x38
        /*028a*/ 	.short	0x000a


	//----- nvinfo : EIATTR_EXIT_INSTR_OFFSETS
	.align		4
        /*028c*/ 	.byte	0x04, 0x1c
        /*028e*/ 	.short	(.L_37 - .L_36)


	//   ....[0]....
.L_36:
        /*0290*/ 	.word	0x00001450


	//   ....[1]....
        /*0294*/ 	.word	0x000014b0


	//   ....[2]....
        /*0298*/ 	.word	0x0000aba0


	//   ....[3]....
        /*029c*/ 	.word	0x0000abd0


	//   ....[4]....
        /*02a0*/ 	.word	0x0000bc80


	//----- nvinfo : EIATTR_MAX_THREADS
	.align		4
.L_37:
        /*02a4*/ 	.byte	0x04, 0x05
        /*02a6*/ 	.short	(.L_39 - .L_38)
.L_38:
        /*02a8*/ 	.word	0x00000180
        /*02ac*/ 	.word	0x00000001
        /*02b0*/ 	.word	0x00000001


	//----- nvinfo : EIATTR_CRS_STACK_SIZE
	.align		4
.L_39:
        /*02b4*/ 	.byte	0x04, 0x1e
        /*02b6*/ 	.short	(.L_41 - .L_40)
.L_40:
        /*02b8*/ 	.word	0x00000000


	//----- nvinfo : EIATTR_CBANK_PARAM_SIZE
	.align		4
.L_41:
        /*02bc*/ 	.byte	0x03, 0x19
        /*02be*/ 	.short	0x0470


	//----- nvinfo : EIATTR_PARAM_CBANK
	.align		4
        /*02c0*/ 	.byte	0x04, 0x0a
        /*02c2*/ 	.short	(.L_43 - .L_42)
	.align		4
.L_42:
        /*02c4*/ 	.word	index@(.nv.constant0._ZN7cutlass13device_kernelINS_4gemm6kernel13GemmUniversalIN4cute5tupleIJiiiiEEENS1_10collective13CollectiveMmaINS1_34MainloopSm90TmaGmmaWarpSpecializedILi2ENS5_IJNS4_1CILi2EEENSA_ILi4EEENSA_ILi1EEEEEENS1_32KernelTmaWarpSpecializedPingpongEEENS5_IJNSA_ILi64EEENSA_ILi256EEESH_EEENS_10tfloat32_tENS5_IJlSD_lEEESK_SL_NS4_8TiledMMAINS4_8MMA_AtomIJNS4_4SM904GMMA30MMA_64x256x8_F32TF32TF32_SS_TNILNSP_7ScaleInE1ELSR_1EEEEEENS4_6LayoutINS5_IJSD_SD_SD_EEENS5_IJNSA_ILi0EEESW_SW_EEEEENS5_IJNS4_10UnderscoreESZ_SZ_EEEEENS4_23SM90_TMA_LOAD_MULTICASTENS4_14ComposedLayoutINS4_7SwizzleILi3ELi4ELi3EEENS4_18smem_ptr_flag_bitsILi32EEENSU_INS5_IJNSA_ILi8EEENSA_ILi32EEEEEENS5_IJS19_SD_EEEEEEEvNS4_8identityES12_S1D_vS1E_EENS_8epilogue10collective6detail29Sm90TmaWarpSpecializedAdapterINS1H_15DefaultEpilogueISK_SL_SL_NS1G_6thread17LinearCombinationISK_Li1EffLNS1L_9ScaleType4KindE0ELNS_15FloatRoundStyleE2ESK_EENS1_15EpilogueDefaultEEEEEvvEEEEvNT_6ParamsE)
        /*02c8*/ 	.short	0x0210
        /*02ca*/ 	.short	0x0470


	//----- nvinfo : EIATTR_SW_WAR
	.align		4
.L_43:
        /*02cc*/ 	.byte	0x04, 0x36
        /*02ce*/ 	.short	(.L_45 - .L_44)
.L_44:
        /*02d0*/ 	.word	0x00000008
.L_45:


//--------------------- .nv.callgraph             --------------------------
	.section	.nv.callgraph,"",@"SHT_CUDA_CALLGRAPH"
	.align	4
	.sectionentsize	8
	.align		4
        /*0000*/ 	.word	0x00000000
	.align		4
        /*0004*/ 	.word	0xffffffff
	.align		4
        /*0008*/ 	.word	index@(_ZN7cutlass13device_kernelINS_4gemm6kernel13GemmUniversalIN4cute5tupleIJiiiiEEENS1_10collective13CollectiveMmaINS1_34MainloopSm90TmaGmmaWarpSpecializedILi2ENS5_IJNS4_1CILi2EEENSA_ILi4EEENSA_ILi1EEEEEENS1_32KernelTmaWarpSpecializedPingpongEEENS5_IJNSA_ILi64EEENSA_ILi256EEESH_EEENS_10tfloat32_tENS5_IJlSD_lEEESK_SL_NS4_8TiledMMAINS4_8MMA_AtomIJNS4_4SM904GMMA30MMA_64x256x8_F32TF32TF32_SS_TNILNSP_7ScaleInE1ELSR_1EEEEEENS4_6LayoutINS5_IJSD_SD_SD_EEENS5_IJNSA_ILi0EEESW_SW_EEEEENS5_IJNS4_10UnderscoreESZ_SZ_EEEEENS4_23SM90_TMA_LOAD_MULTICASTENS4_14ComposedLayoutINS4_7SwizzleILi3ELi4ELi3EEENS4_18smem_ptr_flag_bitsILi32EEENSU_INS5_IJNSA_ILi8EEENSA_ILi32EEEEEENS5_IJS19_SD_EEEEEEEvNS4_8identityES12_S1D_vS1E_EENS_8epilogue10collective6detail29Sm90TmaWarpSpecializedAdapterINS1H_15DefaultEpilogueISK_SL_SL_NS1G_6thread17LinearCombinationISK_Li1EffLNS1L_9ScaleType4KindE0ELNS_15FloatRoundStyleE2ESK_EENS1_15EpilogueDefaultEEEEEvvEEEEvNT_6ParamsE)
	.align		4
        /*000c*/ 	.word	index@(__assertfail)
	.align		4
        /*0010*/ 	.word	0x00000000
	.align		4
        /*0014*/ 	.word	0xfffffffe
	.align		4
        /*0018*/ 	.word	0x00000000
	.align		4
        /*001c*/ 	.word	0xfffffffd
	.align		4
        /*0020*/ 	.word	0x00000000
	.align		4
        /*0024*/ 	.word	0xfffffffc


//--------------------- .nv.constant4             --------------------------
	.section	.nv.constant4,"a",@progbits
	.align	8
	.align		8
.nv.constant4:
        /*0000*/ 	.dword	__assertfail
	.align		8
        /*0008*/ 	.dword	__unnamed_1
	.align		8
        /*0010*/ 	.dword	_ZN40_INTERNAL_4fcea4c3_4_k_cu_cde534e7_242484cuda3std3__45__cpo5beginE
	.align		8
        /*0018*/ 	.dword	_ZN40_INTERNAL_4fcea4c3_4_k_cu_cde534e7_242484cuda3std3__45__cpo3endE
	.align		8
        /*0020*/ 	.dword	_ZN40_INTERNAL_4fcea4c3_4_k_cu_cde534e7_242484cuda3std3__45__cpo6cbeginE
	.align		8
        /*0028*/ 	.dword	_ZN40_INTERNAL_4fcea4c3_4_k_cu_cde534e7_242484cuda3std3__45__cpo4cendE
	.align		8
        /*0030*/ 	.dword	_ZN40_INTERNAL_4fcea4c3_4_k_cu_cde534e7_242484cuda3std3__442_GLOBAL__N__4fcea4c3_4_k_cu_cde534e7_242486ignoreE
	.align		8
        /*0038*/ 	.dword	_ZN40_INTERNAL_4fcea4c3_4_k_cu_cde534e7_242484cuda3std3__419piecewise_constructE
	.align		8
        /*0040*/ 	.dword	_ZN40_INTERNAL_4fcea4c3_4_k_cu_cde534e7_242484cuda3std3__48in_placeE
	.align		8
        /*0048*/ 	.dword	_ZN40_INTERNAL_4fcea4c3_4_k_cu_cde534e7_242484cuda3std6ranges3__45__cpo4swapE
	.align		8
        /*0050*/ 	.dword	_ZN40_INTERNAL_4fcea4c3_4_k_cu_cde534e7_242484cuda3std6ranges3__45__cpo9iter_moveE
	.align		8
        /*0058*/ 	.dword	_ZN40_INTERNAL_4fcea4c3_4_k_cu_cde534e7_242484cute7productE
	.align		8
        /*0060*/ 	.dword	_ZN40_INTERNAL_4fcea4c3_4_k_cu_cde534e7_242484cute1_E
	.align		8
        /*0068*/ 	.dword	$str$22
	.align		8
        /*0070*/ 	.dword	$str$23


//--------------------- .text._ZN7cutlass13device_kernelINS_4gemm6kernel13GemmUniversalIN4cute5tupleIJiiiiEEENS1_10collective13CollectiveMmaINS1_34MainloopSm90TmaGmmaWarpSpecializedILi2ENS5_IJNS4_1CILi2EEENSA_ILi4EEENSA_ILi1EEEEEENS1_32KernelTmaWarpSpecializedPingpongEEENS5_IJNSA_ILi64EEENSA_ILi256EEESH_EEENS_10tfloat32_tENS5_IJlSD_lEEESK_SL_NS4_8TiledMMAINS4_8MMA_AtomIJNS4_4SM904GMMA30MMA_64x256x8_F32TF32TF32_SS_TNILNSP_7ScaleInE1ELSR_1EEEEEENS4_6LayoutINS5_IJSD_SD_SD_EEENS5_IJNSA_ILi0EEESW_SW_EEEEENS5_IJNS4_10UnderscoreESZ_SZ_EEEEENS4_23SM90_TMA_LOAD_MULTICASTENS4_14ComposedLayoutINS4_7SwizzleILi3ELi4ELi3EEENS4_18smem_ptr_flag_bitsILi32EEENSU_INS5_IJNSA_ILi8EEENSA_ILi32EEEEEENS5_IJS19_SD_EEEEEEEvNS4_8identityES12_S1D_vS1E_EENS_8epilogue10collective6detail29Sm90TmaWarpSpecializedAdapterINS1H_15DefaultEpilogueISK_SL_SL_NS1G_6thread17LinearCombinationISK_Li1EffLNS1L_9ScaleType4KindE0ELNS_15FloatRoundStyleE2ESK_EENS1_15EpilogueDefaultEEEEEvvEEEEvNT_6ParamsE --------------------------
	.section	.text._ZN7cutlass13device_kernelINS_4gemm6kernel13GemmUniversalIN4cute5tupleIJiiiiEEENS1_10collective13CollectiveMmaINS1_34MainloopSm90TmaGmmaWarpSpecializedILi2ENS5_IJNS4_1CILi2EEENSA_ILi4EEENSA_ILi1EEEEEENS1_32KernelTmaWarpSpecializedPingpongEEENS5_IJNSA_ILi64EEENSA_ILi256EEESH_EEENS_10tfloat32_tENS5_IJlSD_lEEESK_SL_NS4_8TiledMMAINS4_8MMA_AtomIJNS4_4SM904GMMA30MMA_64x256x8_F32TF32TF32_SS_TNILNSP_7ScaleInE1ELSR_1EEEEEENS4_6LayoutINS5_IJSD_SD_SD_EEENS5_IJNSA_ILi0EEESW_SW_EEEEENS5_IJNS4_10UnderscoreESZ_SZ_EEEEENS4_23SM90_TMA_LOAD_MULTICASTENS4_14ComposedLayoutINS4_7SwizzleILi3ELi4ELi3EEENS4_18smem_ptr_flag_bitsILi32EEENSU_INS5_IJNSA_ILi8EEENSA_ILi32EEEEEENS5_IJS19_SD_EEEEEEEvNS4_8identityES12_S1D_vS1E_EENS_8epilogue10collective6detail29Sm90TmaWarpSpecializedAdapterINS1H_15DefaultEpilogueISK_SL_SL_NS1G_6thread17LinearCombinationISK_Li1EffLNS1L_9ScaleType4KindE0ELNS_15FloatRoundStyleE2ESK_EENS1_15EpilogueDefaultEEEEEvvEEEEvNT_6ParamsE,"ax",@progbits
	.align	128
.text._ZN7cutlass13device_kernelINS_4gemm6kernel13GemmUniversalIN4cute5tupleIJiiiiEEENS1_10collective13CollectiveMmaINS1_34MainloopSm90TmaGmmaWarpSpecializedILi2ENS5_IJNS4_1CILi2EEENSA_ILi4EEENSA_ILi1EEEEEENS1_32KernelTmaWarpSpecializedPingpongEEENS5_IJNSA_ILi64EEENSA_ILi256EEESH_EEENS_10tfloat32_tENS5_IJlSD_lEEESK_SL_NS4_8TiledMMAINS4_8MMA_AtomIJNS4_4SM904GMMA30MMA_64x256x8_F32TF32TF32_SS_TNILNSP_7ScaleInE1ELSR_1EEEEEENS4_6LayoutINS5_IJSD_SD_SD_EEENS5_IJNSA_ILi0EEESW_SW_EEEEENS5_IJNS4_10UnderscoreESZ_SZ_EEEEENS4_23SM90_TMA_LOAD_MULTICASTENS4_14ComposedLayoutINS4_7SwizzleILi3ELi4ELi3EEENS4_18smem_ptr_flag_bitsILi32EEENSU_INS5_IJNSA_ILi8EEENSA_ILi32EEEEEENS5_IJS19_SD_EEEEEEEvNS4_8identityES12_S1D_vS1E_EENS_8epilogue10collective6detail29Sm90TmaWarpSpecializedAdapterINS1H_15DefaultEpilogueISK_SL_SL_NS1G_6thread17LinearCombinationISK_Li1EffLNS1L_9ScaleType4KindE0ELNS_15FloatRoundStyleE2ESK_EENS1_15EpilogueDefaultEEEEEvvEEEEvNT_6ParamsE:
        .type           _ZN7cutlass13device_kernelINS_4gemm6kernel13GemmUniversalIN4cute5tupleIJiiiiEEENS1_10collective13CollectiveMmaINS1_34MainloopSm90TmaGmmaWarpSpecializedILi2ENS5_IJNS4_1CILi2EEENSA_ILi4EEENSA_ILi1EEEEEENS1_32KernelTmaWarpSpecializedPingpongEEENS5_IJNSA_ILi64EEENSA_ILi256EEESH_EEENS_10tfloat32_tENS5_IJlSD_lEEESK_SL_NS4_8TiledMMAINS4_8MMA_AtomIJNS4_4SM904GMMA30MMA_64x256x8_F32TF32TF32_SS_TNILNSP_7ScaleInE1ELSR_1EEEEEENS4_6LayoutINS5_IJSD_SD_SD_EEENS5_IJNSA_ILi0EEESW_SW_EEEEENS5_IJNS4_10UnderscoreESZ_SZ_EEEEENS4_23SM90_TMA_LOAD_MULTICASTENS4_14ComposedLayoutINS4_7SwizzleILi3ELi4ELi3EEENS4_18smem_ptr_flag_bitsILi32EEENSU_INS5_IJNSA_ILi8EEENSA_ILi32EEEEEENS5_IJS19_SD_EEEEEEEvNS4_8identityES12_S1D_vS1E_EENS_8epilogue10collective6detail29Sm90TmaWarpSpecializedAdapterINS1H_15DefaultEpilogueISK_SL_SL_NS1G_6thread17LinearCombinationISK_Li1EffLNS1L_9ScaleType4KindE0ELNS_15FloatRoundStyleE2ESK_EENS1_15EpilogueDefaultEEEEEvvEEEEvNT_6ParamsE,@function
        .size           _ZN7cutlass13device_kernelINS_4gemm6kernel13GemmUniversalIN4cute5tupleIJiiiiEEENS1_10collective13CollectiveMmaINS1_34MainloopSm90TmaGmmaWarpSpecializedILi2ENS5_IJNS4_1CILi2EEENSA_ILi4EEENSA_ILi1EEEEEENS1_32KernelTmaWarpSpecializedPingpongEEENS5_IJNSA_ILi64EEENSA_ILi256EEESH_EEENS_10tfloat32_tENS5_IJlSD_lEEESK_SL_NS4_8TiledMMAINS4_8MMA_AtomIJNS4_4SM904GMMA30MMA_64x256x8_F32TF32TF32_SS_TNILNSP_7ScaleInE1ELSR_1EEEEEENS4_6LayoutINS5_IJSD_SD_SD_EEENS5_IJNSA_ILi0EEESW_SW_EEEEENS5_IJNS4_10UnderscoreESZ_SZ_EEEEENS4_23SM90_TMA_LOAD_MULTICASTENS4_14ComposedLayoutINS4_7SwizzleILi3ELi4ELi3EEENS4_18smem_ptr_flag_bitsILi32EEENSU_INS5_IJNSA_ILi8EEENSA_ILi32EEEEEENS5_IJS19_SD_EEEEEEEvNS4_8identityES12_S1D_vS1E_EENS_8epilogue10collective6detail29Sm90TmaWarpSpecializedAdapterINS1H_15DefaultEpilogueISK_SL_SL_NS1G_6thread17LinearCombinationISK_Li1EffLNS1L_9ScaleType4KindE0ELNS_15FloatRoundStyleE2ESK_EENS1_15EpilogueDefaultEEEEEvvEEEEvNT_6ParamsE,(.L_x_324 - _ZN7cutlass13device_kernelINS_4gemm6kernel13GemmUniversalIN4cute5tupleIJiiiiEEENS1_10collective13CollectiveMmaINS1_34MainloopSm90TmaGmmaWarpSpecializedILi2ENS5_IJNS4_1CILi2EEENSA_ILi4EEENSA_ILi1EEEEEENS1_32KernelTmaWarpSpecializedPingpongEEENS5_IJNSA_ILi64EEENSA_ILi256EEESH_EEENS_10tfloat32_tENS5_IJlSD_lEEESK_SL_NS4_8TiledMMAINS4_8MMA_AtomIJNS4_4SM904GMMA30MMA_64x256x8_F32TF32TF32_SS_TNILNSP_7ScaleInE1ELSR_1EEEEEENS4_6LayoutINS5_IJSD_SD_SD_EEENS5_IJNSA_ILi0EEESW_SW_EEEEENS5_IJNS4_10UnderscoreESZ_SZ_EEEEENS4_23SM90_TMA_LOAD_MULTICASTENS4_14ComposedLayoutINS4_7SwizzleILi3ELi4ELi3EEENS4_18smem_ptr_flag_bitsILi32EEENSU_INS5_IJNSA_ILi8EEENSA_ILi32EEEEEENS5_IJS19_SD_EEEEEEEvNS4_8identityES12_S1D_vS1E_EENS_8epilogue10collective6detail29Sm90TmaWarpSpecializedAdapterINS1H_15DefaultEpilogueISK_SL_SL_NS1G_6thread17LinearCombinationISK_Li1EffLNS1L_9ScaleType4KindE0ELNS_15FloatRoundStyleE2ESK_EENS1_15EpilogueDefaultEEEEEvvEEEEvNT_6ParamsE)
        .other          _ZN7cutlass13device_kernelINS_4gemm6kernel13GemmUniversalIN4cute5tupleIJiiiiEEENS1_10collective13CollectiveMmaINS1_34MainloopSm90TmaGmmaWarpSpecializedILi2ENS5_IJNS4_1CILi2EEENSA_ILi4EEENSA_ILi1EEEEEENS1_32KernelTmaWarpSpecializedPingpongEEENS5_IJNSA_ILi64EEENSA_ILi256EEESH_EEENS_10tfloat32_tENS5_IJlSD_lEEESK_SL_NS4_8TiledMMAINS4_8MMA_AtomIJNS4_4SM904GMMA30MMA_64x256x8_F32TF32TF32_SS_TNILNSP_7ScaleInE1ELSR_1EEEEEENS4_6LayoutINS5_IJSD_SD_SD_EEENS5_IJNSA_ILi0EEESW_SW_EEEEENS5_IJNS4_10UnderscoreESZ_SZ_EEEEENS4_23SM90_TMA_LOAD_MULTICASTENS4_14ComposedLayoutINS4_7SwizzleILi3ELi4ELi3EEENS4_18smem_ptr_flag_bitsILi32EEENSU_INS5_IJNSA_ILi8EEENSA_ILi32EEEEEENS5_IJS19_SD_EEEEEEEvNS4_8identityES12_S1D_vS1E_EENS_8epilogue10collective6detail29Sm90TmaWarpSpecializedAdapterINS1H_15DefaultEpilogueISK_SL_SL_NS1G_6thread17LinearCombinationISK_Li1EffLNS1L_9ScaleType4KindE0ELNS_15FloatRoundStyleE2ESK_EENS1_15EpilogueDefaultEEEEEvvEEEEvNT_6ParamsE,@"STO_CUDA_ENTRY STV_DEFAULT"
_ZN7cutlass13device_kernelINS_4gemm6kernel13GemmUniversalIN4cute5tupleIJiiiiEEENS1_10collective13CollectiveMmaINS1_34MainloopSm90TmaGmmaWarpSpecializedILi2ENS5_IJNS4_1CILi2EEENSA_ILi4EEENSA_ILi1EEEEEENS1_32KernelTmaWarpSpecializedPingpongEEENS5_IJNSA_ILi64EEENSA_ILi256EEESH_EEENS_10tfloat32_tENS5_IJlSD_lEEESK_SL_NS4_8TiledMMAINS4_8MMA_AtomIJNS4_4SM904GMMA30MMA_64x256x8_F32TF32TF32_SS_TNILNSP_7ScaleInE1ELSR_1EEEEEENS4_6LayoutINS5_IJSD_SD_SD_EEENS5_IJNSA_ILi0EEESW_SW_EEEEENS5_IJNS4_10UnderscoreESZ_SZ_EEEEENS4_23SM90_TMA_LOAD_MULTICASTENS4_14ComposedLayoutINS4_7SwizzleILi3ELi4ELi3EEENS4_18smem_ptr_flag_bitsILi32EEENSU_INS5_IJNSA_ILi8EEENSA_ILi32EEEEEENS5_IJS19_SD_EEEEEEEvNS4_8identityES12_S1D_vS1E_EENS_8epilogue10collective6detail29Sm90TmaWarpSpecializedAdapterINS1H_15DefaultEpilogueISK_SL_SL_NS1G_6thread17LinearCombinationISK_Li1EffLNS1L_9ScaleType4KindE0ELNS_15FloatRoundStyleE2ESK_EENS1_15EpilogueDefaultEEEEEvvEEEEvNT_6ParamsE:
[----:B------:R-:W0:Y:S01]  /*0000*/  LDC R1, c[0x0][0x28] ;  /* 0x00000a00ff017b82 */ /* 0x000e220000000800 */
[----:B------:R-:W1:Y:S01]  /*0010*/  S2R R0, SR_TID.X ;  /* 0x0000000000007919 */ /* 0x000e620000002100 */
[----:B------:R-:W-:Y:S01]  /*0020*/  ELECT P0, URZ, PT ;  /* 0x00000000003f782f */ /* 0x000fe20003800000 */
[----:B------:R-:W-:Y:S01]  /*0030*/  BSSY B0, `(.L_x_0) ;  /* 0x0000014000007945 */ /* 0x000fe20003800000 */
[--C-:B-1----:R-:W-:Y:S02]  /*0040*/  SHF.R.U32.HI R2, RZ, 0x5, R0.reuse ;  /* 0x00000005ff027819 */ /* 0x102fe40000011600 */
[----:B------:R-:W-:-:S03]  /*0050*/  SHF.R.U32.HI R4, RZ, 0x7, R0 ;  /* 0x00000007ff047819 */ /* 0x000fc60000011600 */
[----:B------:R-:W1:Y:S02]  /*0060*/  SHFL.IDX PT, R3, R2, RZ, 0x1f ;  /* 0x00001fff02037589 */ /* 0x000e6400000e0000 */
[----:B-1----:R-:W-:Y:S02]  /*0070*/  R2UR UR6, R3 ;  /* 0x00000000030672ca */ /* 0x002fe400000e0000 */
[----:B------:R1:W2:Y:S11]  /*0080*/  SHFL.IDX PT, R3, R4, RZ, 0x1f ;  /* 0x00001fff04037589 */ /* 0x0002b600000e0000 */
[----:B------:R-:W-:-:S02]  /*0090*/  USHF.R.S32.HI UR4, URZ, 0x1f, UR6 ;  /* 0x0000001f3f047899 */ /* 0x000fc40008011406 */
[----:B------:R-:W-:Y:S02]  /*00a0*/  ISETP.NE.OR P0, PT, RZ, UR6, !P0 ;  /* 0x00000006ff007c0c */ /* 0x000fe4000c705670 */
[----:B------:R-:W-:-:S04]  /*00b0*/  ULEA.HI UR4, UR4, UR6, URZ, 0x2 ;  /* 0x0000000604047291 */ /* 0x000fc8000f8f103f */
[----:B------:R-:W-:-:S04]  /*00c0*/  ULOP3.LUT UR4, UR4, 0xfffffffc, URZ, 0xc0, !UPT ;  /* 0xfffffffc04047892 */ /* 0x000fc8000f8ec03f */
[----:B------:R-:W-:-:S03]  /*00d0*/  UIADD3 UR6, UR6, -UR4, URZ ;  /* 0x8000000406067290 */ /* 0x000fc6000fffe03f */
[----:B012---:R-:W-:Y:S09]  /*00e0*/  @P0 BRA `(.L_x_1) ;  /* 0x0000000000200947 */ /* 0x007ff20003800000 */
[----:B------:R-:W-:Y:S02]  /*00f0*/  ULDC.64 UR4, c[0x0][0x198] ;  /* 0x0000660000047ab9 */ /* 0x000fe40000000a00 */
[----:B------:R-:W-:Y:S02]  /*0100*/  UIADD3 UR8, UP0, UR4, 0xf0, URZ ;  /* 0x000000f004087890 */ /* 0x000fe4000ff1e03f */
[----:B------:R-:W-:Y:S02]  /*0110*/  UIADD3 UR4, UP1, UR4, 0x1f0, URZ ;  /* 0x000001f004047890 */ /* 0x000fe4000ff3e03f */
[----:B------:R-:W-:Y:S02]  /*0120*/  UIADD3.X UR9, URZ, UR5, URZ, UP0, !UPT ;  /* 0x000000053f097290 */ /* 0x000fe400087fe43f */
[----:B------:R-:W-:-:S07]  /*0130*/  UIADD3.X UR5, URZ, UR5, URZ, UP1, !UPT ;  /* 0x000000053f057290 */ /* 0x000fce0008ffe43f */
[----:B------:R0:W-:Y:S02]  /*0140*/  UTMACCTL.PF [UR8] ;  /* 0x00000000080079b9 */ /* 0x0001e40008040000 */
[----:B------:R0:W-:Y:S02]  /*0150*/  UTMACCTL.PF [UR4] ;  /* 0x00000000040079b9 */ /* 0x0001e40008040000 */
[----:B0-----:R-:W-:Y:S01]  /*0160*/  NOP ;  /* 0x0000000000007918 */ /* 0x001fe20000000000 */
.L_x_1:
[----:B------:R-:W-:Y:S05]  /*0170*/  BSYNC B0 ;  /* 0x0000000000007941 */ /* 0x000fea0003800000 */
.L_x_0:
[----:B------:R-:W0:Y:S01]  /*0180*/  SHFL.IDX PT, R5, R2, RZ, 0x1f ;  /* 0x00001fff02057589 */ /* 0x000e2200000e0000 */
[----:B------:R-:W-:Y:S01]  /*0190*/  R2UR UR19, R3 ;  /* 0x00000000031372ca */ /* 0x000fe200000e0000 */
[----:B------:R-:W-:-:S04]  /*01a0*/  UISETP.NE.AND UP0, UPT, UR6, 0x3, UPT ;  /* 0x000000030600788c */ /* 0x000fc8000bf05270 */
[----:B------:R-:W-:-:S08]  /*01b0*/  UISETP.EQ.OR UP0, UPT, UR6, URZ, !UP0 ;  /* 0x0000003f0600728c */ /* 0x000fd0000c702670 */
[----:B------:R-:W-:Y:S02]  /*01c0*/  UIADD3 UR14, UR19, -0x1, URZ ;  /* 0xffffffff130e7890 */ /* 0x000fe4000fffe03f */
[----:B------:R-:W-:Y:S02]  /*01d0*/  UISETP.EQ.AND UP0, UPT, UR19, URZ, UP0 ;  /* 0x0000003f1300728c */ /* 0x000fe40008702270 */
[----:B------:R-:W-:Y:S02]  /*01e0*/  UISETP.GE.U32.AND UP1, UPT, UR14, 0x2, UPT ;  /* 0x000000020e00788c */ /* 0x000fe4000bf26070 */
[----:B------:R-:W-:Y:S01]  /*01f0*/  USEL UR42, URZ, 0x1, !UP0 ;  /* 0x000000013f2a7887 */ /* 0x000fe2000c000000 */
[----:B0-----:R-:W-:-:S03]  /*0200*/  ISETP.NE.AND P0, PT, R5, RZ, PT ;  /* 0x000000ff0500720c */ /* 0x001fc60003f05270 */
[----:B------:R-:W-:-:S10]  /*0210*/  USEL UR42, UR42, 0x2, UP1 ;  /* 0x000000022a2a7887 */ /* 0x000fd40008800000 */
[----:B------:R-:W-:Y:S05]  /*0220*/  @P0 BRA `(.L_x_2) ;  /* 0x0000000000480947 */ /* 0x000fea0003800000 */
[----:B------:R-:W0:Y:S01]  /*0230*/  S2UR UR7, SR_CgaCtaId ;  /* 0x00000000000779c3 */ /* 0x000e220000008800 */
[----:B------:R-:W-:Y:S01]  /*0240*/  UMOV UR4, 0x400 ;  /* 0x0000040000047882 */ /* 0x000fe20000000000 */
[----:B------:R-:W-:Y:S01]  /*0250*/  UMOV UR5, 0x1 ;  /* 0x0000000100057882 */ /* 0x000fe20000000000 */
[----:B------:R-:W-:Y:S01]  /*0260*/  UMOV UR8, 0x5 ;  /* 0x0000000500087882 */ /* 0x000fe20000000000 */
[----:B------:R-:W-:Y:S01]  /*0270*/  ELECT P0, URZ, PT ;  /* 0x00000000003f782f */ /* 0x000fe20003800000 */
[----:B------:R-:W-:-:S04]  /*0280*/  UIADD3 UR8, -UR8, 0x100000, URZ ;  /* 0x0010000008087890 */ /* 0x000fc8000fffe13f */
[----:B------:R-:W-:Y:S02]  /*0290*/  USHF.L.U32 UR9, UR8, 0xb, URZ ;  /* 0x0000000b08097899 */ /* 0x000fe4000800063f */
[----:B------:R-:W-:Y:S02]  /*02a0*/  USHF.L.U32 UR8, UR8, 0x1, URZ ;  /* 0x0000000108087899 */ /* 0x000fe4000800063f */
[----:B0-----:R-:W-:Y:S02]  /*02b0*/  ULEA UR7, UR7, UR4, 0x18 ;  /* 0x0000000407077291 */ /* 0x001fe4000f8ec03f */
[----:B------:R-:W-:-:S04]  /*02c0*/  UIADD3 UR4, -UR5, 0x100000, URZ ;  /* 0x0010000005047890 */ /* 0x000fc8000fffe13f */
[----:B------:R-:W-:Y:S02]  /*02d0*/  USHF.L.U32 UR5, UR4, 0xb, URZ ;  /* 0x0000000b04057899 */ /* 0x000fe4000800063f */
[----:B------:R-:W-:Y:S01]  /*02e0*/  USHF.L.U32 UR4, UR4, 0x1, URZ ;  /* 0x0000000104047899 */ /* 0x000fe2000800063f */
[----:B------:R-:W0:Y:S11]  /*02f0*/  FENCE.VIEW.ASYNC.S ;  /* 0x00000000000073c6 */ /* 0x000e360000000000 */
[----:B0-----:R0:W1:Y:S01]  /*0300*/  SYNCS.EXCH.64 URZ, [UR7], UR4 ;  /* 0x00000004073f75b2 */ /* 0x0010620008000100 */
[----:B------:R0:W2:Y:S01]  /*0310*/  SYNCS.EXCH.64 URZ, [UR7+0x10], UR8 ;  /* 0x00001008073f75b2 */ /* 0x0000a20008000100 */
[----:B------:R0:W3:Y:S01]  /*0320*/  SYNCS.EXCH.64 URZ, [UR7+0x8], UR4 ;  /* 0x00000804073f75b2 */ /* 0x0000e20008000100 */
[----:B------:R0:W4:Y:S01]  /*0330*/  SYNCS.EXCH.64 URZ, [UR7+0x18], UR8 ;  /* 0x00001808073f75b2 */ /* 0x0001220008000100 */
[----:B------:R-:W-:Y:S01]  /*0340*/  NOP ;  /* 0x0000000000007918 */ /* 0x000fe20000000000 */
.L_x_2:
[----:B------:R-:W5:Y:S01]  /*0350*/  S2UR UR15, SR_CTAID.X ;  /* 0x00000000000f79c3 */ /* 0x000f620000002500 */
[----:B------:R-:W-:Y:S01]  /*0360*/  SHF.R.S32.HI R3, RZ, 0x1f, R0 ;  /* 0x0000001fff037819 */ /* 0x000fe20000011400 */
[----:B------:R-:W1:Y:S01]  /*0370*/  SHFL.IDX PT, R8, R2, RZ, 0x1f ;  /* 0x00001fff02087589 */ /* 0x000e6200000e0000 */
[----:B0-----:R-:W-:Y:S01]  /*0380*/  ULDC UR4, c[0x0][0x150] ;  /* 0x0000540000047ab9 */ /* 0x001fe20000000800 */
[----:B------:R-:W-:Y:S02]  /*0390*/  ELECT P0, URZ, PT ;  /* 0x00000000003f782f */ /* 0x000fe40003800000 */
[----:B------:R-:W-:Y:S01]  /*03a0*/  LEA.HI R3, R3, R0, RZ, 0x7 ;  /* 0x0000000003037211 */ /* 0x000fe200078f38ff */
[----:B------:R0:W2:Y:S01]  /*03b0*/  SHFL.IDX PT, R9, R2, RZ, 0x1f ;  /* 0x00001fff02097589 */ /* 0x0000a200000e0000 */
[----:B------:R-:W-:Y:S01]  /*03c0*/  ELECT P1, URZ, PT ;  /* 0x00000000003f782f */ /* 0x000fe20003820000 */
[----:B------:R-:W3:Y:S01]  /*03d0*/  S2UR UR8, SR_CTAID.Y ;  /* 0x00000000000879c3 */ /* 0x000ee20000002600 */
[----:B------:R-:W-:Y:S01]  /*03e0*/  LOP3.LUT R3, R3, 0xffffff80, RZ, 0xc0, !PT ;  /* 0xffffff8003037812 */ /* 0x000fe200078ec0ff */
[----:B------:R-:W-:Y:S01]  /*03f0*/  ULDC UR7, c[0x0][0x144] ;  /* 0x0000510000077ab9 */ /* 0x000fe20000000800 */
[----:B------:R-:W-:Y:S01]  /*0400*/  UMOV UR18, 0x80 ;  /* 0x0000008000127882 */ /* 0x000fe20000000000 */
[----:B------:R-:W-:Y:S01]  /*0410*/  NOP ;  /* 0x0000000000007918 */ /* 0x000fe20000000000 */
[----:B------:R-:W-:Y:S01]  /*0420*/  NOP ;  /* 0x0000000000007918 */ /* 0x000fe20000000000 */
[----:B------:R-:W-:Y:S01]  /*0430*/  IMAD.IADD R3, R0, 0x1, -R3 ;  /* 0x0000000100037824 */ /* 0x000fe200078e0a03 */
[----:B0-----:R-:W-:Y:S01]  /*0440*/  SHF.R.S32.HI R2, RZ, 0x1f, R5 ;  /* 0x0000001fff027819 */ /* 0x001fe20000011405 */
[----:B------:R-:W-:Y:S01]  /*0450*/  ULDC UR17, c[0x0][0x148] ;  /* 0x0000520000117ab9 */ /* 0x000fe20000000800 */
[----:B------:R-:W-:Y:S01]  /*0460*/  IMAD.MOV.U32 R152, RZ, RZ, 0x1 ;  /* 0x00000001ff987424 */ /* 0x000fe200078e00ff */
[----:B------:R-:W-:-:S02]  /*0470*/  ISETP.NE.AND P2, PT, RZ, UR19, PT ;  /* 0x00000013ff007c0c */ /* 0x000fc4000bf45270 */
[----:B------:R-:W-:Y:S02]  /*0480*/  SHF.R.S32.HI R6, RZ, 0x1f, R3 ;  /* 0x0000001fff067819 */ /* 0x000fe40000011403 */
[----:B------:R-:W-:Y:S02]  /*0490*/  LEA.HI R2, R2, R5, RZ, 0x2 ;  /* 0x0000000502027211 */ /* 0x000fe400078f10ff */
[----:B-----5:R-:W-:Y:S02]  /*04a0*/  I2FP.F32.U32 R10, UR15 ;  /* 0x0000000f000a7c45 */ /* 0x020fe40008201000 */
[----:B------:R-:W-:Y:S02]  /*04b0*/  LEA.HI R7, R6, R3, RZ, 0x3 ;  /* 0x0000000306077211 */ /* 0x000fe400078f18ff */
[----:B-1----:R-:W-:Y:S01]  /*04c0*/  ISETP.NE.OR P0, PT, R8, RZ, !P0 ;  /* 0x000000ff0800720c */ /* 0x002fe20004705670 */
[----:B------:R-:W-:Y:S01]  /*04d0*/  FMUL R10, R10, UR4 ;  /* 0x000000040a0a7c20 */ /* 0x000fe20008400000 */
[--C-:B------:R-:W-:Y:S01]  /*04e0*/  SHF.R.S32.HI R8, RZ, 0x3, R7.reuse ;  /* 0x00000003ff087819 */ /* 0x100fe20000011407 */
[----:B------:R-:W-:Y:S01]  /*04f0*/  ULDC UR4, c[0x0][0x154] ;  /* 0x0000550000047ab9 */ /* 0x000fe20000000800 */
[----:B------:R-:W-:-:S02]  /*0500*/  SHF.R.S32.HI R7, RZ, 0x1f, R7 ;  /* 0x0000001fff077819 */ /* 0x000fc40000011407 */
[----:B--2---:R-:W-:Y:S01]  /*0510*/  ISETP.NE.OR P1, PT, R9, RZ, !P1 ;  /* 0x000000ff0900720c */ /* 0x004fe20004f25670 */
[----:B------:R-:W0:Y:S01]  /*0520*/  F2I.U32.TRUNC.NTZ R10, R10 ;  /* 0x0000000a000a7305 */ /* 0x000e22000020f000 */
[----:B------:R-:W-:Y:S02]  /*0530*/  LEA.HI R7, R7, R8, RZ, 0x2 ;  /* 0x0000000807077211 */ /* 0x000fe400078f10ff */
[----:B---3--:R-:W-:Y:S02]  /*0540*/  I2FP.F32.U32 R9, UR8 ;  /* 0x0000000800097c45 */ /* 0x008fe40008201000 */
[----:B------:R-:W-:Y:S01]  /*0550*/  LOP3.LUT R7, R7, 0xfffffffc, RZ, 0xc0, !PT ;  /* 0xfffffffc07077812 */ /* 0x000fe200078ec0ff */
[----:B------:R-:W-:Y:S01]  /*0560*/  VOTEU.ALL UP0, P0 ;  /* 0x00000000003f7886 */ /* 0x000fe20000000000 */
[----:B------:R-:W-:Y:S01]  /*0570*/  LOP3.LUT R2, R2, 0x3ffffffc, RZ, 0xc0, !PT ;  /* 0x3ffffffc02027812 */ /* 0x000fe200078ec0ff */
[----:B------:R-:W-:Y:S02]  /*0580*/  FMUL R9, R9, UR4 ;  /* 0x0000000409097c20 */ /* 0x000fe40008400000 */
[----:B------:R-:W-:Y:S01]  /*0590*/  IMAD.IADD R7, R8, 0x1, -R7 ;  /* 0x0000000108077824 */ /* 0x000fe200078e0a07 */
[----:B------:R-:W1:Y:S01]  /*05a0*/  @!UP0 S2UR UR11, SR_CgaCtaId ;  /* 0x00000000000b89c3 */ /* 0x000e620000008800 */
[----:B------:R-:W-:Y:S01]  /*05b0*/  IMAD.IADD R2, R5, 0x1, -R2 ;  /* 0x0000000105027824 */ /* 0x000fe200078e0a02 */
[----:B------:R-:W-:Y:S01]  /*05c0*/  VOTEU.ALL UP1, P1 ;  /* 0x00000000003f7886 */ /* 0x000fe20000820000 */
[----:B------:R-:W2:Y:S01]  /*05d0*/  F2I.U32.TRUNC.NTZ R9, R9 ;  /* 0x0000000900097305 */ /* 0x000ea2000020f000 */
[----:B0-----:R-:W-:Y:S01]  /*05e0*/  R2UR UR4, R10 ;  /* 0x000000000a0472ca */ /* 0x001fe200000e0000 */
[----:B------:R-:W-:Y:S01]  /*05f0*/  IMAD R2, R2, 0x4, R7 ;  /* 0x0000000402027824 */ /* 0x000fe200078e0207 */
[----:B------:R-:W-:Y:S01]  /*0600*/  @!UP0 UMOV UR10, 0x400 ;  /* 0x00000400000a8882 */ /* 0x000fe20000000000 */
[----:B------:R-:W-:Y:S01]  /*0610*/  @!UP1 UMOV UR13, 0x400 ;  /* 0x00000400000d9882 */ /* 0x000fe20000000000 */
[----:B------:R-:W0:Y:S01]  /*0620*/  @!UP1 S2UR UR16, SR_CgaCtaId ;  /* 0x00000000001099c3 */ /* 0x000e220000008800 */
[C---:B------:R-:W-:Y:S01]  /*0630*/  IMAD.SHL.U32 R153, R2.reuse, 0x4, RZ ;  /* 0x0000000402997824 */ /* 0x040fe200078e00ff */
[C---:B------:R-:W-:Y:S01]  /*0640*/  LEA.HI R5, R2.reuse, R2, RZ, 0x1 ;  /* 0x0000000202057211 */ /* 0x040fe200078f08ff */
[----:B------:R-:W-:Y:S01]  /*0650*/  VOTEU.ALL UP2, P1 ;  /* 0x00000000003f7886 */ /* 0x000fe20000840000 */
[----:B------:R-:W-:Y:S01]  /*0660*/  VOTEU.ALL UP3, P1 ;  /* 0x00000000003f7886 */ /* 0x000fe20000860000 */
[----:B------:R-:W-:Y:S01]  /*0670*/  VOTEU.ALL UP4, P1 ;  /* 0x00000000003f7886 */ /* 0x000fe20000880000 */
[----:B------:R-:W-:Y:S01]  /*0680*/  LOP3.LUT R5, R5, 0xfffffffe, RZ, 0xc0, !PT ;  /* 0xfffffffe05057812 */ /* 0x000fe200078ec0ff */
[----:B------:R-:W-:Y:S01]  /*0690*/  VOTEU.ALL UP5, P1 ;  /* 0x00000000003f7886 */ /* 0x000fe200008a0000 */
[C---:B------:R-:W-:Y:S01]  /*06a0*/  LOP3.LUT R153, R2.reuse, 0xc, R153, 0x78, !PT ;  /* 0x0000000c02997812 */ /* 0x040fe200078e7899 */
[----:B------:R-:W-:Y:S01]  /*06b0*/  UIADD3 UR4, -UR4, URZ, URZ ;  /* 0x0000003f04047290 */ /* 0x000fe2000fffe13f */
[----:B--2---:R-:W-:Y:S01]  /*06c0*/  R2UR UR9, R9 ;  /* 0x00000000090972ca */ /* 0x004fe200000e0000 */
[----:B------:R-:W-:Y:S01]  /*06d0*/  IMAD.IADD R5, R2, 0x1, -R5 ;  /* 0x0000000102057824 */ /* 0x000fe200078e0a05 */
[----:B------:R2:W3:Y:S01]  /*06e0*/  SHFL.IDX PT, R7, R4, RZ, 0x1f ;  /* 0x00001fff04077589 */ /* 0x0004e200000e0000 */
[----:B------:R-:W-:-:S03]  /*06f0*/  UIMAD UR7, UR7, UR4, UR15 ;  /* 0x00000004070772a4 */ /* 0x000fc6000f8e020f */
[----:B------:R-:W-:Y:S01]  /*0700*/  UMOV UR4, 0x20 ;  /* 0x0000002000047882 */ /* 0x000fe20000000000 */
[----:B-1----:R-:W-:Y:S02]  /*0710*/  @!UP0 ULEA UR12, UR11, UR10, 0x18 ;  /* 0x0000000a0b0c8291 */ /* 0x002fe4000f8ec03f */
[----:B------:R-:W-:Y:S01]  /*0720*/  ISETP.NE.AND P3, PT, R5, UR7, PT ;  /* 0x0000000705007c0c */ /* 0x000fe2000bf65270 */
[----:B------:R-:W-:-:S04]  /*0730*/  @!UP0 UIADD3 UR4, -UR4, 0x100000, URZ ;  /* 0x0010000004048890 */ /* 0x000fc8000fffe13f */
[----:B------:R-:W-:Y:S02]  /*0740*/  @!UP0 USHF.L.U32 UR5, UR4, 0xb, URZ ;  /* 0x0000000b04058899 */ /* 0x000fe4000800063f */
[----:B------:R-:W-:Y:S01]  /*0750*/  @!UP0 USHF.L.U32 UR4, UR4, 0x1, URZ ;  /* 0x0000000104048899 */ /* 0x000fe2000800063f */
[----:B------:R-:W1:Y:S01]  /*0760*/  LDC R5, c[0x0][0x140] ;  /* 0x00005000ff057b82 */ /* 0x000e620000000800 */
[----:B------:R-:W-:-:S04]  /*0770*/  @!UP1 UIADD3 UR10, -UR18, 0x100000, URZ ;  /* 0x00100000120a9890 */ /* 0x000fc8000fffe13f */
[----:B------:R-:W-:Y:S02]  /*0780*/  @!UP1 USHF.L.U32 UR11, UR10, 0xb, URZ ;  /* 0x0000000b0a0b9899 */ /* 0x000fe4000800063f */
[----:B------:R-:W-:Y:S02]  /*0790*/  @!UP1 USHF.L.U32 UR10, UR10, 0x1, URZ ;  /* 0x000000010a0a9899 */ /* 0x000fe4000800063f */
[----:B0-----:R-:W-:Y:S01]  /*07a0*/  @!UP1 ULEA UR13, UR16, UR13, 0x18 ;  /* 0x0000000d100d9291 */ /* 0x001fe2000f8ec03f */
[----:B------:R-:W-:Y:S01]  /*07b0*/  VOTEU.ALL UP0, P0 ;  /* 0x00000000003f7886 */ /* 0x000fe20000000000 */
[----:B------:R-:W-:Y:S01]  /*07c0*/  VOTEU.ALL UP1, P0 ;  /* 0x00000000003f7886 */ /* 0x000fe20000020000 */
[----:B------:R-:W-:Y:S01]  /*07d0*/  UIADD3 UR9, -UR9, URZ, URZ ;  /* 0x0000003f09097290 */ /* 0x000fe2000fffe13f */
[----:B------:R-:W-:Y:S01]  /*07e0*/  LOP3.LUT P0, RZ, R3, 0x7, RZ, 0xc0, !PT ;  /* 0x0000000703ff7812 */ /* 0x000fe2000780c0ff */
[----:B------:R-:W0:Y:S02]  /*07f0*/  FENCE.VIEW.ASYNC.S ;  /* 0x00000000000073c6 */ /* 0x000e240000000000 */
[----:B0-----:R-:W0:Y:S01]  /*0800*/  @!UP0 SYNCS.EXCH.64 URZ, [UR12+0x50], UR4 ;  /* 0x000050040c3f85b2 */ /* 0x001e220008000100 */
[----:B------:R-:W-:-:S02]  /*0810*/  @P3 LEA.HI R2, R153, R153, RZ, 0x1 ;  /* 0x0000009999023211 */ /* 0x000fc400078f08ff */
[----:B------:R-:W-:Y:S02]  /*0820*/  ISETP.LT.U32.AND P0, PT, R153, 0x8, !P0 ;  /* 0x000000089900780c */ /* 0x000fe40004701070 */
[----:B------:R-:W-:Y:S02]  /*0830*/  @P3 SHF.R.S32.HI R2, RZ, 0x1, R2 ;  /* 0x00000001ff023819 */ /* 0x000fe40000011402 */
[----:B-1----:R-:W-:Y:S02]  /*0840*/  ISETP.EQ.U32.AND P1, PT, R5, 0x1, PT ;  /* 0x000000010500780c */ /* 0x002fe40003f22070 */
[----:B------:R-:W-:Y:S01]  /*0850*/  SEL R5, RZ, 0x1, !P0 ;  /* 0x00000001ff057807 */ /* 0x000fe20004000000 */
[----:B------:R1:W0:Y:S01]  /*0860*/  @!UP1 SYNCS.EXCH.64 URZ, [UR12+0x58], UR4 ;  /* 0x000058040c3f95b2 */ /* 0x0002220008000100 */
[----:B------:R-:W-:Y:S01]  /*0870*/  NOP ;  /* 0x0000000000007918 */ /* 0x000fe20000000000 */
[----:B-1----:R-:W-:Y:S01]  /*0880*/  UIMAD UR4, UR17, UR9, UR8 ;  /* 0x00000009110472a4 */ /* 0x002fe2000f8e0208 */
[----:B------:R2:W1:Y:S05]  /*0890*/  @!UP2 SYNCS.EXCH.64 URZ, [UR13+0x30], UR10 ;  /* 0x0000300a0d3fa5b2 */ /* 0x00046a0008000100 */
[----:B------:R-:W-:-:S04]  /*08a0*/  @P3 ISETP.NE.AND P4, PT, R2, UR4, PT ;  /* 0x0000000402003c0c */ /* 0x000fc8000bf85270 */
[----:B------:R-:W-:-:S04]  /*08b0*/  @P3 SEL R152, RZ, 0x1, P4 ;  /* 0x00000001ff983807 */ /* 0x000fc80002000000 */
[----:B------:R-:W-:Y:S01]  /*08c0*/  LOP3.LUT R152, R152, R5, RZ, 0xc0, !PT ;  /* 0x0000000598987212 */ /* 0x000fe200078ec0ff */
[----:B------:R2:W0:Y:S01]  /*08d0*/  @!UP3 SYNCS.EXCH.64 URZ, [UR13+0x38], UR10 ;  /* 0x0000380a0d3fb5b2 */ /* 0x0004220008000100 */
[----:B------:R2:W0:Y:S01]  /*08e0*/  @!UP4 SYNCS.EXCH.64 URZ, [UR13+0x40], UR10 ;  /* 0x0000400a0d3fc5b2 */ /* 0x0004220008000100 */
[----:B------:R2:W0:Y:S01]  /*08f0*/  @!UP5 SYNCS.EXCH.64 URZ, [UR13+0x48], UR10 ;  /* 0x0000480a0d3fd5b2 */ /* 0x0004220008000100 */
[----:B------:R-:W-:Y:S01]  /*0900*/  NOP ;  /* 0x0000000000007918 */ /* 0x000fe20000000000 */
[----:B--23--:R-:W-:Y:S05]  /*0910*/  @!P1 BRA `(.L_x_3) ;  /* 0x0000000000089947 */ /* 0x00cfea0003800000 */
[----:B01--4-:R-:W-:Y:S01]  /*0920*/  UCGABAR_ARV ;  /* 0x00000000000079c7 */ /* 0x013fe20008000000 */
[----:B------:R-:W-:Y:S05]  /*0930*/  BRA `(.L_x_4) ;  /* 0x0000000000047947 */ /* 0x000fea0003800000 */
.L_x_3:
[----:B01--4-:R-:W-:Y:S01]  /*0940*/  NOP ;  /* 0x0000000000007918 */ /* 0x013fe20000000000 */
.L_x_4:
[----:B------:R-:W-:Y:S01]  /*0950*/  ULDC.64 UR4, c[0x0][0x598] ;  /* 0x0001660000047ab9 */ /* 0x000fe20000000a00 */
[----:B------:R-:W-:Y:S01]  /*0960*/  ULDC.64 UR50, c[0x0][0x208] ;  /* 0x0000820000327ab9 */ /* 0x000fe20000000a00 */
[----:B------:R-:W-:-:S04]  /*0970*/  ISETP.NE.U32.AND P0, PT, RZ, UR4, PT ;  /* 0x00000004ff007c0c */ /* 0x000fc8000bf05070 */
[----:B------:R-:W-:-:S13]  /*0980*/  ISETP.NE.AND.EX P0, PT, RZ, UR5, PT, P0 ;  /* 0x00000005ff007c0c */ /* 0x000fda000bf05300 */
[----:B------:R-:W-:Y:S05]  /*0990*/  @!P0 BRA `(.L_x_5) ;  /* 0x00000000001c8947 */ /* 0x000fea0003800000 */
[----:B------:R-:W0:Y:S02]  /*09a0*/  LDC.64 R4, c[0x0][0x598] ;  /* 0x00016600ff047b82 */ /* 0x000e240000000a00 */
[----:B0-----:R-:W2:Y:S02]  /*09b0*/  LDG.E.64 R4, desc[UR50][R4.64] ;  /* 0x0000003204047981 */ /* 0x001ea4000c1e1b00 */
[----:B--2---:R-:W-:-:S04]  /*09c0*/  ISETP.NE.U32.AND P0, PT, R4, RZ, PT ;  /* 0x000000ff0400720c */ /* 0x004fc80003f05070 */
[----:B------:R-:W-:-:S13]  /*09d0*/  ISETP.NE.AND.EX P0, PT, R5, RZ, PT, P0 ;  /* 0x000000ff0500720c */ /* 0x000fda0003f05300 */
[----:B------:R-:W-:Y:S05]  /*09e0*/  @!P0 BRA `(.L_x_5) ;  /* 0x0000000000088947 */ /* 0x000fea0003800000 */
[----:B------:R0:W5:Y:S01]  /*09f0*/  LD.E R23, desc[UR50][R4.64] ;  /* 0x0000003204177980 */ /* 0x000162000c101900 */
[----:B------:R-:W-:Y:S05]  /*0a00*/  BRA `(.L_x_6) ;  /* 0x0000000000247947 */ /* 0x000fea0003800000 */
.L_x_5:
[----:B------:R-:W-:Y:S02]  /*0a10*/  ULDC.64 UR4, c[0x0][0x588] ;  /* 0x0001620000047ab9 */ /* 0x000fe40000000a00 */
[----:B------:R-:W-:-:S04]  /*0a20*/  ISETP.NE.U32.AND P0, PT, RZ, UR4, PT ;  /* 0x00000004ff007c0c */ /* 0x000fc8000bf05070 */
[----:B------:R-:W-:-:S13]  /*0a30*/  ISETP.NE.AND.EX P0, PT, RZ, UR5, PT, P0 ;  /* 0x00000005ff007c0c */ /* 0x000fda000bf05300 */
[----:B------:R-:W-:Y:S05]  /*0a40*/  @!P0 BRA `(.L_x_7) ;  /* 0x00000000000c8947 */ /* 0x000fea0003800000 */
[----:B------:R-:W0:Y:S02]  /*0a50*/  LDC.64 R4, c[0x0][0x588] ;  /* 0x00016200ff047b82 */ /* 0x000e240000000a00 */
[----:B0-----:R1:W5:Y:S01]  /*0a60*/  LDG.E R23, desc[UR50][R4.64] ;  /* 0x0000003204177981 */ /* 0x001362000c1e1900 */
[----:B------:R-:W-:Y:S05]  /*0a70*/  BRA `(.L_x_6) ;  /* 0x0000000000087947 */ /* 0x000fea0003800000 */
.L_x_7:
[----:B------:R-:W-:Y:S02]  /*0a80*/  ULDC UR4, c[0x0][0x580] ;  /* 0x0001600000047ab9 */ /* 0x000fe40000000800 */
[----:B------:R-:W-:-:S07]  /*0a90*/  IMAD.U32 R23, RZ, RZ, UR4 ;  /* 0x00000004ff177e24 */ /* 0x000fce000f8e00ff */
.L_x_6:
[----:B------:R-:W-:Y:S02]  /*0aa0*/  ULDC.64 UR4, c[0x0][0x5a0] ;  /* 0x0001680000047ab9 */ /* 0x000fe40000000a00 */
[----:B------:R-:W-:-:S04]  /*0ab0*/  ISETP.NE.U32.AND P0, PT, RZ, UR4, PT ;  /* 0x00000004ff007c0c */ /* 0x000fc8000bf05070 */
[----:B------:R-:W-:-:S13]  /*0ac0*/  ISETP.NE.AND.EX P0, PT, RZ, UR5, PT, P0 ;  /* 0x00000005ff007c0c */ /* 0x000fda000bf05300 */
[----:B------:R-:W-:Y:S05]  /*0ad0*/  @!P0 BRA `(.L_x_8) ;  /* 0x00000000001c8947 */ /* 0x000fea0003800000 */
[----:B01----:R-:W0:Y:S02]  /*0ae0*/  LDC.64 R4, c[0x0][0x5a0] ;  /* 0x00016800ff047b82 */ /* 0x003e240000000a00 */
[----:B0-----:R-:W2:Y:S02]  /*0af0*/  LDG.E.64 R4, desc[UR50][R4.64] ;  /* 0x0000003204047981 */ /* 0x001ea4000c1e1b00 */
[----:B--2---:R-:W-:-:S04]  /*0b00*/  ISETP.NE.U32.AND P0, PT, R4, RZ, PT ;  /* 0x000000ff0400720c */ /* 0x004fc80003f05070 */
[----:B------:R-:W-:-:S13]  /*0b10*/  ISETP.NE.AND.EX P0, PT, R5, RZ, PT, P0 ;  /* 0x000000ff0500720c */ /* 0x000fda0003f05300 */
[----:B------:R-:W-:Y:S05]  /*0b20*/  @!P0 BRA `(.L_x_8) ;  /* 0x0000000000088947 */ /* 0x000fea0003800000 */
[----:B------:R0:W5:Y:S01]  /*0b30*/  LD.E R22, desc[UR50][R4.64] ;  /* 0x0000003204167980 */ /* 0x000162000c101900 */
[----:B------:R-:W-:Y:S05]  /*0b40*/  BRA `(.L_x_9) ;  /* 0x0000000000247947 */ /* 0x000fea0003800000 */
.L_x_8:
[----:B------:R-:W-:Y:S02]  /*0b50*/  ULDC.64 UR4, c[0x0][0x590] ;  /* 0x0001640000047ab9 */ /* 0x000fe40000000a00 */
[----:B------:R-:W-:-:S04]  /*0b60*/  ISETP.NE.U32.AND P0, PT, RZ, UR4, PT ;  /* 0x00000004ff007c0c */ /* 0x000fc8000bf05070 */
[----:B------:R-:W-:-:S13]  /*0b70*/  ISETP.NE.AND.EX P0, PT, RZ, UR5, PT, P0 ;  /* 0x00000005ff007c0c */ /* 0x000fda000bf05300 */
[----:B------:R-:W-:Y:S05]  /*0b80*/  @!P0 BRA `(.L_x_10) ;  /* 0x00000000000c8947 */ /* 0x000fea0003800000 */
[----:B01----:R-:W0:Y:S02]  /*0b90*/  LDC.64 R4, c[0x0][0x590] ;  /* 0x00016400ff047b82 */ /* 0x003e240000000a00 */
[----:B0-----:R1:W5:Y:S01]  /*0ba0*/  LDG.E R22, desc[UR50][R4.64] ;  /* 0x0000003204167981 */ /* 0x001362000c1e1900 */
[----:B------:R-:W-:Y:S05]  /*0bb0*/  BRA `(.L_x_9) ;  /* 0x0000000000087947 */ /* 0x000fea0003800000 */
.L_x_10:
[----:B------:R-:W-:Y:S02]  /*0bc0*/  ULDC UR4, c[0x0][0x584] ;  /* 0x0001610000047ab9 */ /* 0x000fe40000000800 */
[----:B------:R-:W-:-:S07]  /*0bd0*/  IMAD.U32 R22, RZ, RZ, UR4 ;  /* 0x00000004ff167e24 */ /* 0x000fce000f8e00ff */
.L_x_9:
[----:B------:R-:W-:Y:S01]  /*0be0*/  ULDC UR4, c[0x0][0x65c] ;  /* 0x0001970000047ab9 */ /* 0x000fe20000000800 */
[----:B01----:R-:W0:Y:S01]  /*0bf0*/  LDC.64 R4, c[0x0][0x650] ;  /* 0x00019400ff047b82 */ /* 0x003e220000000a00 */
[----:B------:R-:W-:Y:S01]  /*0c00*/  UISETP.NE.AND UP2, UPT, UR4, 0x1, UPT ;  /* 0x000000010400788c */ /* 0x000fe2000bf45270 */
[----:B------:R-:W-:Y:S01]  /*0c10*/  IMAD.MOV.U32 R18, RZ, RZ, -0x1 ;  /* 0xffffffffff127424 */ /* 0x000fe200078e00ff */
[----:B------:R-:W-:Y:S01]  /*0c20*/  UISETP.NE.AND UP0, UPT, UR19, 0x2, UPT ;  /* 0x000000021300788c */ /* 0x000fe2000bf05270 */
[----:B------:R-:W-:Y:S01]  /*0c30*/  IMAD.MOV.U32 R19, RZ, RZ, -0x1 ;  /* 0xffffffffff137424 */ /* 0x000fe200078e00ff */
[----:B------:R-:W-:-:S07]  /*0c40*/  UP2UR UR40, UPR, URZ, 0x4 ;  /* 0x000000043f287883 */ /* 0x000fce0008000000 */
[----:B------:R-:W-:Y:S01]  /*0c50*/  @UP2 ULDC UR12, c[0x0][0x10] ;  /* 0x00000400000c2ab9 */ /* 0x000fe20000000800 */
[----:B------:R-:W-:Y:S01]  /*0c60*/  @UP2 UMOV UR4, UR8 ;  /* 0x0000000800042c82 */ /* 0x000fe20008000000 */
[----:B------:R-:W-:Y:S01]  /*0c70*/  @UP2 UMOV UR5, URZ ;  /* 0x0000003f00052c82 */ /* 0x000fe20008000000 */
[----:B------:R-:W-:Y:S01]  /*0c80*/  @!UP2 ULDC UR16, c[0x0][0xc] ;  /* 0x000003000010aab9 */ /* 0x000fe20000000800 */
[----:B------:R-:W-:Y:S01]  /*0c90*/  @UP2 UIMAD.WIDE.U32 UR12, UR15, UR12, UR4 ;  /* 0x0000000c0f0c22a5 */ /* 0x000fe2000f8e0004 */
[----:B------:R-:W-:Y:S02]  /*0ca0*/  ULDC UR10, c[0x0][0xc] ;  /* 0x00000300000a7ab9 */ /* 0x000fe40000000800 */
[----:B------:R-:W-:Y:S01]  /*0cb0*/  @UP2 UMOV UR4, URZ ;  /* 0x0000003f00042c82 */ /* 0x000fe20008000000 */
[----:B------:R-:W-:Y:S01]  /*0cc0*/  UMOV UR5, URZ ;  /* 0x0000003f00057c82 */ /* 0x000fe20008000000 */
[----:B------:R-:W-:Y:S01]  /*0cd0*/  @UP2 UIADD3 UR18, UR13, UR4, URZ ;  /* 0x000000040d122290 */ /* 0x000fe2000fffe03f */
[----:B------:R-:W-:-:S02]  /*0ce0*/  ULDC UR11, c[0x0][0x10] ;  /* 0x00000400000b7ab9 */ /* 0x000fc40000000800 */
[----:B------:R-:W-:Y:S01]  /*0cf0*/  UMOV UR4, UR15 ;  /* 0x0000000f00047c82 */ /* 0x000fe20008000000 */
[----:B------:R-:W-:Y:S02]  /*0d00*/  UIMAD.WIDE.U32 UR10, UR10, UR11, URZ ;  /* 0x0000000b0a0a72a5 */ /* 0x000fe4000f8e003f */
[----:B------:R-:W-:Y:S01]  /*0d10*/  @!UP2 UIMAD.WIDE.U32 UR4, UR8, UR16, UR4 ;  /* 0x000000100804a2a5 */ /* 0x000fe2000f8e0004 */
[----:B------:R-:W-:Y:S02]  /*0d20*/  ULDC UR13, c[0x0][0x14] ;  /* 0x00000500000d7ab9 */ /* 0x000fe40000000800 */
[----:B------:R-:W-:Y:S02]  /*0d30*/  UIMAD.WIDE.U32 UR38, UR10, UR13, URZ ;  /* 0x0000000d0a2672a5 */ /* 0x000fe4000f8e003f */
[----:B------:R-:W-:Y:S02]  /*0d40*/  UIMAD UR41, UR11, UR13, URZ ;  /* 0x0000000d0b2972a4 */ /* 0x000fe4000f8e023f */
[----:B------:R-:W-:Y:S01]  /*0d50*/  @!UP2 UMOV UR12, UR4 ;  /* 0x00000004000cac82 */ /* 0x000fe20008000000 */
[----:B------:R-:W-:Y:S01]  /*0d60*/  @!UP2 UMOV UR18, UR5 ;  /* 0x000000050012ac82 */ /* 0x000fe20008000000 */
[----:B------:R-:W-:-:S02]  /*0d70*/  UIADD3 UR41, UR39, UR41, URZ ;  /* 0x0000002927297290 */ /* 0x000fc4000fffe03f */
[----:B------:R-:W-:-:S04]  /*0d80*/  UIADD3 UR4, UP1, UR12, UR38, URZ ;  /* 0x000000260c047290 */ /* 0x000fc8000ff3e03f */
[----:B------:R-:W-:Y:S02]  /*0d90*/  UIADD3.X UR5, UR18, UR41, URZ, UP1, !UPT ;  /* 0x0000002912057290 */ /* 0x000fe40008ffe43f */
[----:B------:R-:W-:Y:S02]  /*0da0*/  USEL UR4, UR4, UR12, !UP0 ;  /* 0x0000000c04047287 */ /* 0x000fe4000c000000 */
[----:B------:R-:W-:-:S04]  /*0db0*/  USEL UR5, UR5, UR18, !UP0 ;  /* 0x0000001205057287 */ /* 0x000fc8000c000000 */
[----:B0-----:R-:W-:Y:S01]  /*0dc0*/  ISETP.LE.U32.AND P0, PT, R4, UR4, PT ;  /* 0x0000000404007c0c */ /* 0x001fe2000bf03070 */
[----:B------:R-:W-:Y:S01]  /*0dd0*/  IMAD.U32 R16, RZ, RZ, UR4 ;  /* 0x00000004ff107e24 */ /* 0x000fe2000f8e00ff */
[----:B------:R-:W-:Y:S01]  /*0de0*/  PRMT R4, RZ, 0x7610, R4 ;  /* 0x00007610ff047816 */ /* 0x000fe20000000004 */
[----:B------:R-:W-:Y:S02]  /*0df0*/  IMAD.U32 R2, RZ, RZ, UR5 ;  /* 0x00000005ff027e24 */ /* 0x000fe4000f8e00ff */
[----:B------:R-:W-:-:S03]  /*0e00*/  IMAD.U32 R17, RZ, RZ, UR5 ;  /* 0x00000005ff117e24 */ /* 0x000fc6000f8e00ff */
[----:B------:R-:W-:Y:S01]  /*0e10*/  ISETP.GE.U32.AND.EX P0, PT, R2, R5, PT, P0 ;  /* 0x000000050200720c */ /* 0x000fe20003f06100 */
[----:B------:R-:W-:-:S12]  /*0e20*/  IMAD.MOV.U32 R2, RZ, RZ, -0x1 ;  /* 0xffffffffff027424 */ /* 0x000fd800078e00ff */
[----:B------:R-:W-:Y:S05]  /*0e30*/  @P0 BRA `(.L_x_11) ;  /* 0x0000000400500947 */ /* 0x000fea0003800000 */
[----:B------:R-:W-:Y:S01]  /*0e40*/  ULDC.64 UR18, c[0x0][0x628] ;  /* 0x00018a0000127ab9 */ /* 0x000fe20000000a00 */
[C---:B------:R-:W-:Y:S01]  /*0e50*/  R2UR UR20, R16.reuse ;  /* 0x00000000101472ca */ /* 0x040fe200000e0000 */
[----:B------:R-:W-:Y:S01]  /*0e60*/  ULDC UR16, c[0x0][0x630] ;  /* 0x00018c0000107ab9 */ /* 0x000fe20000000800 */
[----:B------:R-:W-:Y:S02]  /*0e70*/  ISETP.NE.U32.AND P0, PT, RZ, UR18, PT ;  /* 0x00000012ff007c0c */ /* 0x000fe4000bf05070 */
[----:B------:R-:W-:Y:S02]  /*0e80*/  R2UR UR4, R16 ;  /* 0x00000000100472ca */ /* 0x000fe400000e0000 */
[----:B------:R-:W-:Y:S02]  /*0e90*/  ISETP.NE.AND.EX P0, PT, RZ, UR19, PT, P0 ;  /* 0x00000013ff007c0c */ /* 0x000fe4000bf05300 */
[----:B------:R-:W-:-:S11]  /*0ea0*/  R2UR UR5, R17 ;  /* 0x00000000110572ca */ /* 0x000fd600000e0000 */
[----:B------:R-:W-:Y:S05]  /*0eb0*/  @!P0 BRA `(.L_x_12) ;  /* 0x0000000000308947 */ /* 0x000fea0003800000 */
[----:B------:R-:W-:Y:S01]  /*0ec0*/  R2UR UR4, R16 ;  /* 0x00000000100472ca */ /* 0x000fe200000e0000 */
[----:B------:R-:W-:Y:S01]  /*0ed0*/  ULDC UR12, c[0x0][0x634] ;  /* 0x00018d00000c7ab9 */ /* 0x000fe20000000800 */
[----:B------:R-:W-:-:S11]  /*0ee0*/  R2UR UR15, R17 ;  /* 0x00000000110f72ca */ /* 0x000fd600000e0000 */
[----:B------:R-:W-:-:S04]  /*0ef0*/  UIADD3 UR12, UP1, UR4, UR12, URZ ;  /* 0x0000000c040c7290 */ /* 0x000fc8000ff3e03f */
[----:B------:R-:W-:-:S04]  /*0f00*/  UIADD3.X UR15, URZ, UR15, URZ, UP1, !UPT ;  /* 0x0000000f3f0f7290 */ /* 0x000fc80008ffe43f */
[----:B------:R-:W-:-:S04]  /*0f10*/  UIMAD.WIDE.U32 UR4, UR15, UR18, URZ ;  /* 0x000000120f0472a5 */ /* 0x000fc8000f8e003f */
[----:B------:R-:W-:Y:S02]  /*0f20*/  UIMAD.WIDE.U32 UR10, UP1, UR12, UR19, UR4 ;  /* 0x000000130c0a72a5 */ /* 0x000fe4000f820004 */
[----:B------:R-:W-:Y:S02]  /*0f30*/  UIMAD.WIDE.U32 UR4, UR12, UR18, URZ ;  /* 0x000000120c0472a5 */ /* 0x000fe4000f8e003f */
[----:B------:R-:W-:Y:S02]  /*0f40*/  UIADD3.X UR13, URZ, URZ, URZ, UP1, !UPT ;  /* 0x0000003f3f0d7290 */ /* 0x000fe40008ffe43f */
[----:B------:R-:W-:Y:S01]  /*0f50*/  UIADD3 URZ, UP1, UR5, UR10, URZ ;  /* 0x0000000a053f7290 */ /* 0x000fe2000ff3e03f */
[----:B------:R-:W-:-:S03]  /*0f60*/  UMOV UR12, UR11 ;  /* 0x0000000b000c7c82 */ /* 0x000fc60008000000 */
[----:B------:R-:W-:-:S12]  /*0f70*/  UIMAD.WIDE.U32.X UR4, UR15, UR19, UR12, UP1 ;  /* 0x000000130f0472a5 */ /* 0x000fd800088e040c */
.L_x_12:
[----:B------:R-:W-:Y:S01]  /*0f80*/  USHF.R.U64 UR4, UR4, UR16, UR5 ;  /* 0x0000001004047299 */ /* 0x000fe20008001205 */
[----:B------:R-:W-:Y:S01]  /*0f90*/  R2UR UR11, R17 ;  /* 0x00000000110b72ca */ /* 0x000fe200000e0000 */
[----:B------:R-:W-:Y:S02]  /*0fa0*/  USHF.R.U32.HI UR5, URZ, UR16, UR5 ;  /* 0x000000103f057299 */ /* 0x000fe40008011605 */
[----:B------:R-:W-:Y:S01]  /*0fb0*/  UIADD3 UR12, UP1, URZ, -UR4, URZ ;  /* 0x800000043f0c7290 */ /* 0x000fe2000ff3e03f */
[----:B------:R-:W-:Y:S01]  /*0fc0*/  ULDC.64 UR18, c[0x0][0x620] ;  /* 0x0001880000127ab9 */ /* 0x000fe20000000a00 */
[----:B------:R-:W-:Y:S02]  /*0fd0*/  UISETP.NE.AND UP2, UPT, UR40, URZ, UPT ;  /* 0x0000003f2800728c */ /* 0x000fe4000bf45270 */
[----:B------:R-:W-:Y:S01]  /*0fe0*/  UIADD3.X UR5, URZ, ~UR5, URZ, UP1, !UPT ;  /* 0x800000053f057290 */ /* 0x000fe20008ffe43f */
[----:B------:R-:W-:Y:S01]  /*0ff0*/  UMOV UR10, UR20 ;  /* 0x00000014000a7c82 */ /* 0x000fe20008000000 */
[----:B------:R-:W-:-:S02]  /*1000*/  ULDC UR13, c[0x0][0x618] ;  /* 0x00018600000d7ab9 */ /* 0x000fc40000000800 */
[----:B------:R-:W-:Y:S02]  /*1010*/  UIMAD UR5, UR5, UR18, URZ ;  /* 0x00000012050572a4 */ /* 0x000fe4000f8e023f */
[----:B------:R-:W-:Y:S02]  /*1020*/  UIMAD.WIDE.U32 UR10, UR12, UR18, UR10 ;  /* 0x000000120c0a72a5 */ /* 0x000fe4000f8e000a */
[----:B------:R-:W-:Y:S02]  /*1030*/  UIMAD UR12, UR12, UR19, UR5 ;  /* 0x000000130c0c72a4 */ /* 0x000fe4000f8e0205 */
[----:B------:R-:W-:Y:S02]  /*1040*/  @UP2 UIMAD UR7, UR17, UR9, UR8 ;  /* 0x00000009110722a4 */ /* 0x000fe4000f8e0208 */
[----:B------:R-:W-:Y:S01]  /*1050*/  UIADD3 UR11, UR11, UR12, URZ ;  /* 0x0000000c0b0b7290 */ /* 0x000fe2000fffe03f */
[----:B------:R-:W-:Y:S01]  /*1060*/  ULDC.64 UR8, c[0x0][0x640] ;  /* 0x0001900000087ab9 */ /* 0x000fe20000000a00 */
[----:B------:R-:W-:-:S02]  /*1070*/  ULDC UR15, c[0x0][0x608] ;  /* 0x00018200000f7ab9 */ /* 0x000fc40000000800 */
[----:B------:R-:W-:Y:S01]  /*1080*/  USHF.R.U64 UR20, UR10, UR13, UR11 ;  /* 0x0000000d0a147299 */ /* 0x000fe2000800120b */
[----:B------:R-:W-:Y:S01]  /*1090*/  ISETP.NE.U32.AND P0, PT, RZ, UR8, PT ;  /* 0x00000008ff007c0c */ /* 0x000fe2000bf05070 */
[----:B------:R-:W-:Y:S01]  /*10a0*/  USHF.R.U32.HI UR11, URZ, UR13, UR11 ;  /* 0x0000000d3f0b7299 */ /* 0x000fe2000801160b */
[----:B------:R-:W-:Y:S02]  /*10b0*/  ULDC UR21, c[0x0][0x658] ;  /* 0x0001960000157ab9 */ /* 0x000fe40000000800 */
[----:B------:R-:W-:Y:S01]  /*10c0*/  ISETP.NE.AND.EX P0, PT, RZ, UR9, PT, P0 ;  /* 0x00000009ff007c0c */ /* 0x000fe2000bf05300 */
[----:B------:R-:W-:Y:S02]  /*10d0*/  USHF.R.U64 UR25, UR20, UR15, UR11 ;  /* 0x0000000f14197299 */ /* 0x000fe4000800120b */
[----:B------:R-:W-:Y:S01]  /*10e0*/  USHF.R.U32.HI UR11, URZ, UR15, UR11 ;  /* 0x0000000f3f0b7299 */ /* 0x000fe2000801160b */
[----:B------:R-:W-:Y:S01]  /*10f0*/  UMOV UR10, 0xffffffff ;  /* 0xffffffff000a7882 */ /* 0x000fe20000000000 */
[----:B------:R-:W-:Y:S01]  /*1100*/  ULDC UR5, c[0x0][0x600] ;  /* 0x0001800000057ab9 */ /* 0x000fe20000000800 */
[----:B------:R-:W-:-:S02]  /*1110*/  USHF.L.U32 UR10, UR10, UR21, URZ ;  /* 0x000000150a0a7299 */ /* 0x000fc4000800063f */
[----:B------:R-:W-:Y:S02]  /*1120*/  USHF.R.U64 UR26, UR25, UR21, UR11 ;  /* 0x00000015191a7299 */ /* 0x000fe4000800120b */
[----:B------:R-:W-:Y:S02]  /*1130*/  ULOP3.LUT UR15, URZ, UR10, URZ, 0x33, !UPT ;  /* 0x0000000a3f0f7292 */ /* 0x000fe4000f8e333f */
[----:B------:R-:W-:Y:S02]  /*1140*/  UIADD3 UR19, UR5, -0x1, URZ ;  /* 0xffffffff05137890 */ /* 0x000fe4000fffe03f */
[----:B------:R-:W-:Y:S01]  /*1150*/  USHF.R.U32.HI UR11, URZ, UR21, UR11 ;  /* 0x000000153f0b7299 */ /* 0x000fe2000801160b */
[----:B------:R-:W-:Y:S01]  /*1160*/  ULDC UR22, c[0x0][0x648] ;  /* 0x0001920000167ab9 */ /* 0x000fe20000000800 */
[----:B------:R-:W-:Y:S01]  /*1170*/  ULDC UR23, c[0x0][0x638] ;  /* 0x00018e0000177ab9 */ /* 0x000fe20000000800 */
[----:B------:R-:W-:Y:S01]  /*1180*/  UMOV UR24, 0x1 ;  /* 0x0000000100187882 */ /* 0x000fe20000000000 */
[----:B------:R-:W-:Y:S01]  /*1190*/  UMOV UR10, UR26 ;  /* 0x0000001a000a7c82 */ /* 0x000fe20008000000 */
[----:B------:R-:W-:Y:S07]  /*11a0*/  @!P0 BRA `(.L_x_13) ;  /* 0x0000000000308947 */ /* 0x000fee0003800000 */
[----:B------:R-:W-:Y:S02]  /*11b0*/  ULDC UR16, c[0x0][0x64c] ;  /* 0x0001930000107ab9 */ /* 0x000fe40000000800 */
        /* <DEDUP_REMOVED lines=8> */
[----:B------:R-:W-:-:S07]  /*1240*/  UIMAD.WIDE.U32.X UR8, UR18, UR9, UR16, UP1 ;  /* 0x00000009120872a5 */ /* 0x000fce00088e0410 */
[----:B------:R-:W-:Y:S01]  /*1250*/  UMOV UR10, UR8 ;  /* 0x00000008000a7c82 */ /* 0x000fe20008000000 */
[----:B------:R-:W-:-:S05]  /*1260*/  UMOV UR11, UR9 ;  /* 0x00000009000b7c82 */ /* 0x000fca0008000000 */
.L_x_13:
[----:B------:R-:W-:Y:S01]  /*1270*/  USHF.R.U64 UR9, UR10, UR22, UR11 ;  /* 0x000000160a097299 */ /* 0x000fe2000800120b */
[----:B------:R-:W-:Y:S01]  /*1280*/  IMAD.MOV.U32 R4, RZ, RZ, 0x1 ;  /* 0x00000001ff047424 */ /* 0x000fe200078e00ff */
[----:B------:R-:W-:Y:S01]  /*1290*/  USHF.L.U32 UR8, UR24, UR21, URZ ;  /* 0x0000001518087299 */ /* 0x000fe2000800063f */
[----:B------:R-:W-:Y:S01]  /*12a0*/  IMAD.U32 R19, RZ, RZ, UR4 ;  /* 0x00000004ff137e24 */ /* 0x000fe2000f8e00ff */
[----:B------:R-:W-:Y:S02]  /*12b0*/  ULOP3.LUT UR15, UR25, UR15, URZ, 0xc0, !UPT ;  /* 0x0000000f190f7292 */ /* 0x000fe4000f8ec03f */
[----:B------:R-:W-:Y:S02]  /*12c0*/  UIADD3 UR10, -UR9, URZ, URZ ;  /* 0x0000003f090a7290 */ /* 0x000fe4000fffe13f */
[----:B------:R-:W-:Y:S02]  /*12d0*/  UIMAD UR15, UR8, UR9, UR15 ;  /* 0x00000009080f72a4 */ /* 0x000fe4000f8e020f */
[----:B------:R-:W-:-:S02]  /*12e0*/  ULOP3.LUT UR19, UR20, UR19, URZ, 0xc0, !UPT ;  /* 0x0000001314137292 */ /* 0x000fc4000f8ec03f */
[----:B------:R-:W-:Y:S01]  /*12f0*/  UIMAD UR8, UR10, UR23, UR26 ;  /* 0x000000170a0872a4 */ /* 0x000fe2000f8e021a */
[----:B------:R-:W-:Y:S01]  /*1300*/  ULDC UR9, c[0x0][0x610] ;  /* 0x0001840000097ab9 */ /* 0x000fe20000000800 */
[----:B------:R-:W-:Y:S02]  /*1310*/  UISETP.NE.AND UP1, UPT, UR40, URZ, UPT ;  /* 0x0000003f2800728c */ /* 0x000fe4000bf25270 */
[----:B------:R-:W-:Y:S02]  /*1320*/  UIMAD UR7, UR15, UR9, UR7 ;  /* 0x000000090f0772a4 */ /* 0x000fe4000f8e0207 */
[----:B------:R-:W-:-:S04]  /*1330*/  UIMAD UR8, UR8, UR5, UR19 ;  /* 0x00000005080872a4 */ /* 0x000fc8000f8e0213 */
[----:B------:R-:W-:Y:S02]  /*1340*/  USEL UR5, UR8, UR7, !UP1 ;  /* 0x0000000708057287 */ /* 0x000fe4000c800000 */
[----:B------:R-:W-:-:S04]  /*1350*/  USEL UR7, UR7, UR8, !UP1 ;  /* 0x0000000807077287 */ /* 0x000fc8000c800000 */
[----:B------:R-:W-:Y:S02]  /*1360*/  IMAD.U32 R2, RZ, RZ, UR5 ;  /* 0x00000005ff027e24 */ /* 0x000fe4000f8e00ff */
[----:B------:R-:W-:-:S07]  /*1370*/  IMAD.U32 R18, RZ, RZ, UR7 ;  /* 0x00000007ff127e24 */ /* 0x000fce000f8e00ff */
.L_x_11:
[----:B------:R-:W-:Y:S05]  /*1380*/  @!P1 BRA `(.L_x_14) ;  /* 0x00000000000c9947 */ /* 0x000fea0003800000 */
[----:B------:R-:W-:Y:S01]  /*1390*/  UCGABAR_WAIT ;  /* 0x0000000000007dc7 */ /* 0x000fe20008000000 */
[----:B------:R-:W-:Y:S01]  /*13a0*/  CCTL.IVALL ;  /* 0x00000000ff00798f */ /* 0x000fe20002000000 */
[----:B------:R-:W-:Y:S05]  /*13b0*/  BRA `(.L_x_15) ;  /* 0x0000000000047947 */ /* 0x000fea0003800000 */
.L_x_14:
[----:B------:R-:W-:Y:S06]  /*13c0*/  BAR.SYNC.DEFER_BLOCKING 0x0 ;  /* 0x0000000000007b1d */ /* 0x000fec0000010000 */
.L_x_15:
[----:B------:R-:W-:Y:S02]  /*13d0*/  ULDC UR4, c[0x0][0x28c] ;  /* 0x0000a30000047ab9 */ /* 0x000fe40000000800 */
[----:B------:R-:W-:-:S04]  /*13e0*/  UIADD3 UR4, UR4, 0x3f, URZ ;  /* 0x0000003f04047890 */ /* 0x000fc8000fffe03f */
[----:B------:R-:W-:-:S04]  /*13f0*/  USHF.R.S32.HI UR5, URZ, 0x1f, UR4 ;  /* 0x0000001f3f057899 */ /* 0x000fc80008011404 */
[----:B------:R-:W-:-:S04]  /*1400*/  ULEA.HI UR5, UR5, UR4, URZ, 0x6 ;  /* 0x0000000405057291 */ /* 0x000fc8000f8f303f */
[----:B------:R-:W-:Y:S01]  /*1410*/  USHF.R.S32.HI UR37, URZ, 0x6, UR5 ;  /* 0x000000063f257899 */ /* 0x000fe20008011405 */
[----:B------:R-:W-:Y:S11]  /*1420*/  @!P2 BRA `(.L_x_16) ;  /* 0x0000009400e0a947 */ /* 0x000ff60003800000 */
[----:B------:R-:W-:-:S06]  /*1430*/  UISETP.GT.U32.AND UP1, UPT, UR14, 0x1, UPT ;  /* 0x000000010e00788c */ /* 0x000fcc000bf24070 */
[----:B------:R-:W-:-:S13]  /*1440*/  PLOP3.LUT P0, PT, PT, PT, UP1, 0x80, 0x0 ;  /* 0x000000000000781c */ /* 0x000fda0003f0f018 */
[----:B------:R-:W-:Y:S05]  /*1450*/  @P0 EXIT ;  /* 0x000000000000094d */ /* 0x000fea0003800000 */
.L_x_17:
[----:B------:R-:W-:-:S08]  /*1460*/  NOP ;  /* 0x0000000000007918 */ /* 0x000fd00000000000 */
[----:B------:R-:W0:Y:S02]  /*1470*/  USETMAXREG.TRY_ALLOC.CTAPOOL UP1, 0xe8 ;  /* 0x000000e8000079c8 */ /* 0x000e240008020600 */
[----:B0-----:R-:W-:-:S13]  /*1480*/  PLOP3.LUT P0, PT, PT, PT, UP1, 0x80, 0x0 ;  /* 0x000000000000781c */ /* 0x001fda0003f0f018 */
[----:B------:R-:W-:Y:S05]  /*1490*/  @!P0 BRA `(.L_x_17) ;  /* 0xfffffffc00f08947 */ /* 0x000fea000383ffff */
[----:B------:R-:W-:-:S13]  /*14a0*/  LOP3.LUT P0, RZ, R4, 0xff, RZ, 0xc0, !PT ;  /* 0x000000ff04ff7812 */ /* 0x000fda000780c0ff */
[----:B------:R-:W-:Y:S05]  /*14b0*/  @!P0 EXIT ;  /* 0x000000000000894d */ /* 0x000fea0003800000 */
[----:B------:R-:W0:Y:S01]  /*14c0*/  S2UR UR5, SR_CgaCtaId ;  /* 0x00000000000579c3 */ /* 0x000e220000008800 */
[----:B------:R-:W-:Y:S01]  /*14d0*/  VIADD R7, R7, 0xffffffff ;  /* 0xffffffff07077836 */ /* 0x000fe20000000000 */
[CC--:B------:R-:W-:Y:S01]  /*14e0*/  LEA.HI R0, R6.reuse, R3.reuse, RZ, 0x2 ;  /* 0x0000000306007211 */ /* 0x0c0fe200078f10ff */
[----:B------:R-:W-:Y:S01]  /*14f0*/  UMOV UR43, 0x400 ;  /* 0x00000400002b7882 */ /* 0x000fe20000000000 */
[----:B------:R-:W-:Y:S01]  /*1500*/  LEA.HI R6, R6, R3, RZ, 0x5 ;  /* 0x0000000306067211 */ /* 0x000fe200078f28ff */
[----:B------:R-:W-:Y:S01]  /*1510*/  USHF.R.U32.HI UR4, URZ, 0x1, UR37 ;  /* 0x000000013f047899 */ /* 0x000fe20008011625 */
[----:B------:R-:W-:Y:S01]  /*1520*/  R2UR UR45, R7 ;  /* 0x00000000072d72ca */ /* 0x000fe200000e0000 */
[----:B------:R-:W-:Y:S01]  /*1530*/  ULOP3.LUT UR44, UR37, 0x1, URZ, 0xc0, !UPT ;  /* 0x00000001252c7892 */ /* 0x000fe2000f8ec03f */
[--C-:B------:R-:W-:Y:S01]  /*1540*/  SHF.R.S32.HI R154, RZ, 0x2, R0.reuse ;  /* 0x00000002ff9a7819 */ /* 0x100fe20000011400 */
[----:B------:R-:W-:Y:S01]  /*1550*/  UISETP.LT.AND UP1, UPT, UR37, 0x1, UPT ;  /* 0x000000012500788c */ /* 0x000fe2000bf21270 */
[----:B------:R-:W-:Y:S01]  /*1560*/  SHF.R.S32.HI R5, RZ, 0x1f, R0 ;  /* 0x0000001fff057819 */ /* 0x000fe20000011400 */
[----:B------:R-:W-:Y:S01]  /*1570*/  ULOP3.LUT UR4, UR4, 0x1, URZ, 0xc0, !UPT ;  /* 0x0000000104047892 */ /* 0x000fe2000f8ec03f */
[----:B------:R-:W-:Y:S01]  /*1580*/  LOP3.LUT R156, R0, 0xfffffffc, RZ, 0xc0, !PT ;  /* 0xfffffffc009c7812 */ /* 0x000fe200078ec0ff */
[----:B------:R-:W-:Y:S01]  /*1590*/  ULDC UR6, c[0x0][0x284] ;  /* 0x0000a10000067ab9 */ /* 0x000fe20000000800 */
[----:B------:R-:W-:Y:S01]  /*15a0*/  LEA.HI R5, R5, R154, RZ, 0x3 ;  /* 0x0000009a05057211 */ /* 0x000fe200078f18ff */
[----:B------:R-:W-:Y:S01]  /*15b0*/  USEL UR44, UR44, URZ, !UP0 ;  /* 0x0000003f2c2c7287 */ /* 0x000fe2000c000000 */
[----:B------:R-:W-:Y:S01]  /*15c0*/  ISETP.NE.AND P0, PT, R7, RZ, PT ;  /* 0x000000ff0700720c */ /* 0x000fe20003f05270 */
[----:B------:R-:W-:Y:S01]  /*15d0*/  USEL UR47, UR37, 0x1, UP1 ;  /* 0x00000001252f7887 */ /* 0x000fe20008800000 */
[----:B------:R-:W-:Y:S01]  /*15e0*/  LOP3.LUT R5, R5, 0xfffffff8, RZ, 0xc0, !PT ;  /* 0xfffffff805057812 */ /* 0x000fe200078ec0ff */
[----:B------:R-:W-:Y:S01]  /*15f0*/  USHF.L.U32 UR45, UR45, 0x3, URZ ;  /* 0x000000032d2d7899 */ /* 0x000fe2000800063f */
[----:B------:R-:W-:Y:S01]  /*1600*/  IMAD.IADD R156, R3, 0x1, -R156 ;  /* 0x00000001039c7824 */ /* 0x000fe200078e0a9c */
[----:B------:R-:W-:Y:S01]  /*1610*/  UISETP.EQ.U32.AND UP0, UPT, UR4, 0x1, !UP0 ;  /* 0x000000010400788c */ /* 0x000fe2000c702070 */
[----:B------:R-:W-:Y:S01]  /*1620*/  SEL R172, RZ, 0x1, P0 ;  /* 0x00000001ffac7807 */ /* 0x000fe20000000000 */
[----:B------:R-:W-:Y:S01]  /*1630*/  IMAD.IADD R154, R154, 0x1, -R5 ;  /* 0x000000019a9a7824 */ /* 0x000fe200078e0a05 */
[----:B0-----:R-:W-:Y:S01]  /*1640*/  ULEA UR43, UR5, UR43, 0x18 ;  /* 0x0000002b052b7291 */ /* 0x001fe2000f8ec03f */
[----:B------:R-:W-:Y:S01]  /*1650*/  SHF.R.S32.HI R5, RZ, 0x5, R6 ;  /* 0x00000005ff057819 */ /* 0x000fe20000011406 */
[----:B------:R-:W-:Y:S01]  /*1660*/  IMAD.U32 R158, RZ, RZ, UR45 ;  /* 0x0000002dff9e7e24 */ /* 0x000fe2000f8e00ff */
[----:B------:R-:W-:Y:S01]  /*1670*/  ULOP3.LUT UR36, UR42, 0x1, URZ, 0xfc, !UPT ;  /* 0x000000012a247892 */ /* 0x000fe2000f8efc3f */
[--C-:B------:R-:W-:Y:S01]  /*1680*/  SHF.R.S32.HI R155, RZ, 0x1f, R154.reuse ;  /* 0x0000001fff9b7819 */ /* 0x100fe2000001149a */
[----:B------:R-:W-:Y:S01]  /*1690*/  UIADD3 UR46, UR43, 0x30, URZ ;  /* 0x000000302b2e7890 */ /* 0x000fe2000fffe03f */
[C-C-:B------:R-:W-:Y:S01]  /*16a0*/  IMAD R161, R5.reuse, -0x10, -R154.reuse ;  /* 0xfffffff005a17824 */ /* 0x140fe200078e0a9a */
[C---:B------:R-:W-:Y:S01]  /*16b0*/  LOP3.LUT R160, R158.reuse, 0x8, RZ, 0xc0, !PT ;  /* 0x000000089ea07812 */ /* 0x040fe200078ec0ff */
[----:B------:R-:W-:Y:S01]  /*16c0*/  UIADD3 UR47, -UR47, UR37, URZ ;  /* 0x000000252f2f7290 */ /* 0x000fe2000fffe13f */
[----:B------:R-:W-:Y:S01]  /*16d0*/  IMAD.WIDE R154, R5, 0x10, R154 ;  /* 0x00000010059a7825 */ /* 0x000fe200078e029a */
[----:B------:R-:W-:Y:S01]  /*16e0*/  LOP3.LUT R158, R158, 0x8, RZ, 0xc, !PT ;  /* 0x000000089e9e7812 */ /* 0x000fe200078e0cff */
[----:B------:R-:W-:Y:S01]  /*16f0*/  USEL UR48, URZ, 0x1, !UP0 ;  /* 0x000000013f307887 */ /* 0x000fe2000c000000 */
[----:B------:R-:W-:Y:S01]  /*1700*/  LOP3.LUT R160, R160, 0x18, RZ, 0x3c, !PT ;  /* 0x00000018a0a07812 */ /* 0x000fe200078e3cff */
[----:B------:R-:W-:-:S02]  /*1710*/  IMAD.U32 R157, RZ, RZ, UR46 ;  /* 0x0000002eff9d7e24 */ /* 0x000fc4000f8e00ff */
[----:B------:R-:W-:Y:S02]  /*1720*/  VIADD R161, R161, UR6 ;  /* 0x00000006a1a17c36 */ /* 0x000fe40008000000 */
[----:B------:R-:W-:-:S07]  /*1730*/  VIADD R159, R157, UR45 ;  /* 0x0000002d9d9f7c36 */ /* 0x000fce0008000000 */
.L_x_293:
[----:B------:R-:W-:Y:S01]  /*1740*/  SHF.L.U32 R0, R172, 0x1f, RZ ;  /* 0x0000001fac007819 */ /* 0x000fe200000006ff */
[----:B------:R-:W-:Y:S02]  /*1750*/  ULDC UR4, c[0x0][0x28c] ;  /* 0x0000a30000047ab9 */ /* 0x000fe40000000800 */
[----:B------:R-:W-:Y:S01]  /*1760*/  ISETP.LT.AND P1, PT, RZ, UR4, PT ;  /* 0x00000004ff007c0c */ /* 0x000fe2000bf21270 */
[----:B------:R-:W0:Y:S02]  /*1770*/  SYNCS.PHASECHK.TRANS64.TRYWAIT P0, [R157+UR45], R0 ;  /* 0x000000009d0075a7 */ /* 0x000e24000800016d */
[----:B0-234-:R-:W-:Y:S10]  /*1780*/  @!P0 BRA `(.L_x_18) ;  /* 0x000000a400408947 */ /* 0x01dff40003800000 */
.L_x_313:
[----:B------:R-:W-:Y:S05]  /*1790*/  @P1 BRA `(.L_x_19) ;  /* 0x0000000000401947 */ /* 0x000fea0003800000 */
[----:B0-----:R-:W-:Y:S01]  /*17a0*/  MOV R0, 0x0 ;  /* 0x0000000000007802 */ /* 0x001fe20000000f00 */
[----:B------:R-:W-:Y:S01]  /*17b0*/  ULDC.64 UR4, c[0x4][0x68] ;  /* 0x01001a0000047ab9 */ /* 0x000fe20000000a00 */
[----:B------:R-:W-:Y:S01]  /*17c0*/  ULDC.64 UR6, c[0x4][0x8] ;  /* 0x0100020000067ab9 */ /* 0x000fe20000000a00 */
[----:B------:R-:W-:Y:S01]  /*17d0*/  IMAD.U32 R4, RZ, RZ, UR4 ;  /* 0x00000004ff047e24 */ /* 0x000fe2000f8e00ff */
[----:B------:R0:W1:Y:S01]  /*17e0*/  LDC.64 R14, c[0x4][R0] ;  /* 0x01000000000e7b82 */ /* 0x0000620000000a00 */
[----:B------:R-:W-:Y:S01]  /*17f0*/  IMAD.U32 R5, RZ, RZ, UR5 ;  /* 0x00000005ff057e24 */ /* 0x000fe2000f8e00ff */
[----:B------:R-:W-:Y:S01]  /*1800*/  ULDC.64 UR4, c[0x4][0x70] ;  /* 0x01001c0000047ab9 */ /* 0x000fe20000000a00 */
[----:B------:R-:W-:Y:S02]  /*1810*/  IMAD.U32 R10, RZ, RZ, UR6 ;  /* 0x00000006ff0a7e24 */ /* 0x000fe4000f8e00ff */
[----:B------:R-:W-:Y:S02]  /*1820*/  IMAD.U32 R6, RZ, RZ, UR4 ;  /* 0x00000004ff067e24 */ /* 0x000fe4000f8e00ff */
[----:B------:R-:W-:-:S02]  /*1830*/  IMAD.U32 R7, RZ, RZ, UR5 ;  /* 0x00000005ff077e24 */ /* 0x000fc4000f8e00ff */
[----:B------:R-:W-:Y:S02]  /*1840*/  IMAD.U32 R11, RZ, RZ, UR7 ;  /* 0x00000007ff0b7e24 */ /* 0x000fe4000f8e00ff */
[----:B------:R-:W-:Y:S02]  /*1850*/  IMAD.MOV.U32 R8, RZ, RZ, 0x1e1 ;  /* 0x000001e1ff087424 */ /* 0x000fe400078e00ff */
[----:B------:R-:W-:Y:S02]  /*1860*/  IMAD.MOV.U32 R12, RZ, RZ, 0x1 ;  /* 0x00000001ff0c7424 */ /* 0x000fe400078e00ff */
[----:B0-----:R-:W-:-:S07]  /*1870*/  IMAD.MOV.U32 R13, RZ, RZ, RZ ;  /* 0x000000ffff0d7224 */ /* 0x001fce00078e00ff */
[----:B------:R-:W-:-:S07]  /*1880*/  LEPC R20, `(.L_x_19) ;  /* 0x000000001014794e */ /* 0x000fce0000000000 */
[----:B-1---5:R-:W-:Y:S05]  /*1890*/  CALL.ABS.NOINC R14 ;  /* 0x000000000e007343 */ /* 0x022fea0003c00000 */
.L_x_19:
[----:B0-----:R-:W-:-:S05]  /*18a0*/  IMAD.U32 R0, RZ, RZ, UR36 ;  /* 0x00000024ff007e24 */ /* 0x001fca000f8e00ff */
[----:B------:R-:W-:-:S13]  /*18b0*/  ISETP.NE.AND P0, PT, R0, 0x3, PT ;  /* 0x000000030000780c */ /* 0x000fda0003f05270 */
[----:B------:R-:W-:Y:S05]  /*18c0*/  @!P0 BRA `(.L_x_20) ;  /* 0x0000000000048947 */ /* 0x000fea0003800000 */
[----:B------:R-:W-:Y:S01]  /*18d0*/  BPT.TRAP 0x1 ;  /* 0x000000040000795c */ /* 0x000fe20000300000 */
.L_x_20:
[----:B------:R-:W-:Y:S02]  /*18e0*/  IMAD.U32 R3, RZ, RZ, UR44 ;  /* 0x0000002cff037e24 */ /* 0x000fe4000f8e00ff */
[----:B------:R-:W-:-:S03]  /*18f0*/  IMAD.U32 R0, RZ, RZ, UR48 ;  /* 0x00000030ff007e24 */ /* 0x000fc6000f8e00ff */
[----:B------:R-:W-:Y:S02]  /*1900*/  LEA R3, R3, UR43, 0x3 ;  /* 0x0000002b03037c11 */ /* 0x000fe4000f8e18ff */
[----:B------:R-:W-:-:S04]  /*1910*/  SHF.L.U32 R0, R0, 0x1f, RZ ;  /* 0x0000001f00007819 */ /* 0x000fc800000006ff */
[----:B------:R0:W1:Y:S01]  /*1920*/  SYNCS.PHASECHK.TRANS64.TRYWAIT P1, [R3+URZ], R0 ;  /* 0x00000000030075a7 */ /* 0x000062000802017f */
[----:B------:R-:W-:Y:S05]  /*1930*/  @!P0 BRA `(.L_x_21) ;  /* 0x0000000000048947 */ /* 0x000fea0003800000 */
[----:B------:R-:W-:Y:S01]  /*1940*/  BPT.TRAP 0x1 ;  /* 0x000000040000795c */ /* 0x000fe20000300000 */
.L_x_21:
[----:B------:R-:W-:-:S05]  /*1950*/  IMAD.U32 R4, RZ, RZ, UR47 ;  /* 0x0000002fff047e24 */ /* 0x000fca000f8e00ff */
[----:B------:R-:W-:Y:S01]  /*1960*/  ISETP.GE.AND P2, PT, R4, 0x1, PT ;  /* 0x000000010400780c */ /* 0x000fe20003f46270 */
[----:B-1----:R-:W-:-:S12]  /*1970*/  @P1 BRA `(.L_x_22) ;  /* 0x0000000000081947 */ /* 0x002fd80003800000 */
[----:B------:R-:W1:Y:S02]  /*1980*/  SYNCS.PHASECHK.TRANS64.TRYWAIT P1, [R3+URZ], R0 ;  /* 0x00000000030075a7 */ /* 0x000e64000802017f */
[----:B-1----:R-:W-:Y:S05]  /*1990*/  @!P1 BRA `(.L_x_23) ;  /* 0x000000a000d09947 */ /* 0x002fea0003800000 */
.L_x_22:
[----:B------:R-:W-:Y:S05]  /*19a0*/  WARPSYNC.ALL ;  /* 0x0000000000007948 */ /* 0x000fea0003800000 */
[----:B------:R-:W-:Y:S01]  /*19b0*/  UIADD3 UR4, UR43, 0x100, URZ ;  /* 0x000001002b047890 */ /* 0x000fe2000fffe03f */
[----:B------:R-:W-:Y:S01]  /*19c0*/  WARPGROUP.ARRIVE ;  /* 0x00000000000079c5 */ /* 0x000fe20000000000 */
[----:B------:R-:W-:Y:S02]  /*19d0*/  UIADD3 UR5, UR43, 0x8100, URZ ;  /* 0x000081002b057890 */ /* 0x000fe4000fffe03f */
[----:B------:R-:W-:Y:S02]  /*19e0*/  USHF.R.U32.HI UR4, URZ, 0x4, UR4 ;  /* 0x000000043f047899 */ /* 0x000fe40008011604 */
[----:B------:R-:W-:-:S02]  /*19f0*/  USHF.R.U32.HI UR5, URZ, 0x4, UR5 ;  /* 0x000000043f057899 */ /* 0x000fc40008011605 */
[----:B------:R-:W-:Y:S02]  /*1a00*/  ULOP3.LUT UR4, UR4, 0x3fff, URZ, 0xc0, !UPT ;  /* 0x00003fff04047892 */ /* 0x000fe4000f8ec03f */
[----:B------:R-:W-:Y:S02]  /*1a10*/  ULOP3.LUT UR5, UR5, 0x3fff, URZ, 0xc0, !UPT ;  /* 0x00003fff05057892 */ /* 0x000fe4000f8ec03f */
[----:B------:R-:W-:Y:S02]  /*1a20*/  ULOP3.LUT UR4, UR4, 0x10000, URZ, 0xfc, !UPT ;  /* 0x0001000004047892 */ /* 0x000fe4000f8efc3f */
[----:B------:R-:W-:Y:S02]  /*1a30*/  ULOP3.LUT UR5, UR5, 0x10000, URZ, 0xfc, !UPT ;  /* 0x0001000005057892 */ /* 0x000fe4000f8efc3f */
[----:B------:R-:W-:Y:S02]  /*1a40*/  ULEA UR7, UR44, UR4, 0xa ;  /* 0x000000042c077291 */ /* 0x000fe4000f8e503f */
[----:B------:R-:W-:Y:S01]  /*1a50*/  ULEA UR6, UR44, UR5, 0xc ;  /* 0x000000052c067291 */ /* 0x000fe2000f8e603f */
[----:B------:R-:W-:Y:S01]  /*1a60*/  UMOV UR9, 0x40000040 ;  /* 0x4000004000097882 */ /* 0x000fe20000000000 */
[----:B------:R-:W-:-:S03]  /*1a70*/  UMOV UR11, 0x40000040 ;  /* 0x40000040000b7882 */ /* 0x000fc60000000000 */
[----:B------:R-:W-:Y:S02]  /*1a80*/  UMOV UR8, UR7 ;  /* 0x0000000700087c82 */ /* 0x000fe40008000000 */
[----:B------:R-:W-:Y:S02]  /*1a90*/  UMOV UR10, UR6 ;  /* 0x00000006000a7c82 */ /* 0x000fe40008000000 */
[----:B------:R-:W-:Y:S01]  /*1aa0*/  HGMMA.64x256x8.F32.TF32 R24, gdesc[UR8], RZ, !UPT, gsb0 ;  /* 0x07e00000081879f0 */ /* 0x000fe2000c0028ff */
[----:B------:R-:W-:Y:S02]  /*1ab0*/  UIADD3 UR8, UR7, 0x2, URZ ;  /* 0x0000000207087890 */ /* 0x000fe4000fffe03f */
[----:B------:R-:W-:Y:S01]  /*1ac0*/  UIADD3 UR10, UR6, 0x2, URZ ;  /* 0x00000002060a7890 */ /* 0x000fe2000fffe03f */
[----:B------:R-:W-:Y:S01]  /*1ad0*/  UMOV UR9, 0x40000040 ;  /* 0x4000004000097882 */ /* 0x000fe20000000000 */
[----:B------:R-:W-:Y:S01]  /*1ae0*/  UMOV UR11, 0x40000040 ;  /* 0x40000040000b7882 */ /* 0x000fe20000000000 */
[----:B------:R-:W-:-:S02]  /*1af0*/  WARPGROUP.DEPBAR.LE gsb0, 0x0 ;  /* 0x00008000000079c5 */ /* 0x000fc40000010000 */
[----:B------:R-:W-:-:S15]  /*1b00*/  WARPGROUP.ARRIVE ;  /* 0x00000000000079c5 */ /* 0x000fde0000000000 */
[----:B------:R-:W-:-:S05]  /*1b10*/  NOP ;  /* 0x0000000000007918 */ /* 0x000fca0000000000 */
[----:B------:R-:W-:Y:S01]  /*1b20*/  HGMMA.64x256x8.F32.TF32 R24, gdesc[UR8], R24, gsb0 ;  /* 0x07e00000081879f0 */ /* 0x000fe20008002818 */
[----:B------:R-:W-:Y:S02]  /*1b30*/  UIADD3 UR8, UR7, 0x4, URZ ;  /* 0x0000000407087890 */ /* 0x000fe4000fffe03f */
[----:B------:R-:W-:Y:S01]  /*1b40*/  UIADD3 UR10, UR6, 0x4, URZ ;  /* 0x00000004060a7890 */ /* 0x000fe2000fffe03f */
[----:B------:R-:W-:Y:S01]  /*1b50*/  UMOV UR9, 0x40000040 ;  /* 0x4000004000097882 */ /* 0x000fe20000000000 */
[----:B------:R-:W-:Y:S01]  /*1b60*/  UMOV UR11, 0x40000040 ;  /* 0x40000040000b7882 */ /* 0x000fe20000000000 */
[----:B------:R-:W-:Y:S02]  /*1b70*/  WARPGROUP.DEPBAR.LE gsb0, 0x0 ;  /* 0x00008000000079c5 */ /* 0x000fe40000010000 */
        /* <DEDUP_REMOVED lines=42> */
[----:B------:R-:W-:Y:S03]  /*1e20*/  HGMMA.64x256x8.F32.TF32 R24, gdesc[UR8], R24, gsb0 ;  /* 0x07e00000081879f0 */ /* 0x000fe60008002818 */
[----:B------:R-:W-:Y:S02]  /*1e30*/  WARPGROUP.DEPBAR.LE gsb0, 0x0 ;  /* 0x00008000000079c5 */ /* 0x000fe40000010000 */
[----:B------:R-:W-:Y:S05]  /*1e40*/  @!P2 BRA `(.L_x_24) ;  /* 0x0000000400a4a947 */ /* 0x000fea0003800000 */
[----:B------:R-:W-:Y:S01]  /*1e50*/  UIADD3 UR6, UR44, 0x1, URZ ;  /* 0x000000012c067890 */ /* 0x000fe2000fffe03f */
[----:B01----:R-:W-:Y:S02]  /*1e60*/  IMAD.U32 R0, RZ, RZ, UR47 ;  /* 0x0000002fff007e24 */ /* 0x003fe4000f8e00ff */
[----:B------:R-:W-:Y:S01]  /*1e70*/  IMAD.U32 R3, RZ, RZ, UR44 ;  /* 0x0000002cff037e24 */ /* 0x000fe2000f8e00ff */
[----:B------:R-:W-:-:S04]  /*1e80*/  UISETP.NE.AND UP0, UPT, UR6, 0x2, UPT ;  /* 0x000000020600788c */ /* 0x000fc8000bf05270 */
[----:B------:R-:W-:Y:S02]  /*1e90*/  USEL UR7, URZ, 0x1, UP0 ;  /* 0x000000013f077887 */ /* 0x000fe40008000000 */
[----:B------:R-:W-:Y:S02]  /*1ea0*/  USEL UR6, UR6, URZ, UP0 ;  /* 0x0000003f06067287 */ /* 0x000fe40008000000 */
[----:B------:R-:W-:-:S06]  /*1eb0*/  ULOP3.LUT UR7, UR48, UR7, URZ, 0x3c, !UPT ;  /* 0x0000000730077292 */ /* 0x000fcc000f8e3c3f */
[----:B------:R-:W-:-:S07]  /*1ec0*/  IMAD.U32 R6, RZ, RZ, UR7 ;  /* 0x00000007ff067e24 */ /* 0x000fce000f8e00ff */
.L_x_31:
[----:B------:R-:W-:Y:S05]  /*1ed0*/  @!P0 BRA `(.L_x_25) ;  /* 0x0000000000048947 */ /* 0x000fea0003800000 */
[----:B------:R-:W-:Y:S01]  /*1ee0*/  BPT.TRAP 0x1 ;  /* 0x000000040000795c */ /* 0x000fe20000300000 */
.L_x_25:
[----:B------:R-:W-:Y:S01]  /*1ef0*/  ULEA UR7, UR6, UR43, 0x3 ;  /* 0x0000002b06077291 */ /* 0x000fe2000f8e183f */
[----:B------:R-:W-:-:S08]  /*1f00*/  SHF.L.U32 R4, R6, 0x1f, RZ ;  /* 0x0000001f06047819 */ /* 0x000fd000000006ff */
[----:B------:R0:W1:Y:S01]  /*1f10*/  SYNCS.PHASECHK.TRANS64.TRYWAIT P1, [UR7], R4 ;  /* 0x00000004ff0075a7 */ /* 0x0000620008020147 */
[----:B------:R-:W-:Y:S05]  /*1f20*/  @!P0 BRA `(.L_x_26) ;  /* 0x0000000000048947 */ /* 0x000fea0003800000 */
[----:B------:R-:W-:Y:S01]  /*1f30*/  BPT.TRAP 0x1 ;  /* 0x000000040000795c */ /* 0x000fe20000300000 */
.L_x_26:
[----:B-1----:R-:W-:Y:S05]  /*1f40*/  @P1 BRA `(.L_x_27) ;  /* 0x0000000000081947 */ /* 0x002fea0003800000 */
[----:B------:R-:W1:Y:S02]  /*1f50*/  SYNCS.PHASECHK.TRANS64.TRYWAIT P1, [UR7], R4 ;  /* 0x00000004ff0075a7 */ /* 0x000e640008020147 */
[----:B-1----:R-:W-:Y:S05]  /*1f60*/  @!P1 BRA `(.L_x_28) ;  /* 0x0000009c00709947 */ /* 0x002fea0003800000 */
.L_x_27:
[----:B------:R-:W-:Y:S01]  /*1f70*/  ULEA UR12, UR6, UR4, 0xa ;  /* 0x00000004060c7291 */ /* 0x000fe2000f8e503f */
[----:B------:R-:W-:Y:S01]  /*1f80*/  WARPGROUP.ARRIVE ;  /* 0x00000000000079c5 */ /* 0x000fe20000000000 */
[----:B------:R-:W-:Y:S01]  /*1f90*/  ULEA UR7, UR6, UR5, 0xc ;  /* 0x0000000506077291 */ /* 0x000fe2000f8e603f */
[----:B------:R-:W-:Y:S01]  /*1fa0*/  UMOV UR9, 0x40000040 ;  /* 0x4000004000097882 */ /* 0x000fe20000000000 */
[----:B------:R-:W-:-:S03]  /*1fb0*/  UMOV UR11, 0x40000040 ;  /* 0x40000040000b7882 */ /* 0x000fc60000000000 */
[----:B------:R-:W-:Y:S02]  /*1fc0*/  UMOV UR8, UR12 ;  /* 0x0000000c00087c82 */ /* 0x000fe40008000000 */
[----:B------:R-:W-:Y:S02]  /*1fd0*/  UMOV UR10, UR7 ;  /* 0x00000007000a7c82 */ /* 0x000fe40008000000 */
[----:B------:R-:W-:Y:S01]  /*1fe0*/  HGMMA.64x256x8.F32.TF32 R24, gdesc[UR8], R24, gsb0 ;  /* 0x07e00000081879f0 */ /* 0x000fe20008002818 */
        /* <DEDUP_REMOVED lines=58> */
[----:B------:R-:W-:Y:S01]  /*2390*/  BPT.TRAP 0x1 ;  /* 0x000000040000795c */ /* 0x000fe20000300000 */
.L_x_29:
[----:B------:R-:W-:Y:S01]  /*23a0*/  ISETP.NE.AND P1, PT, R152, RZ, PT ;  /* 0x000000ff9800720c */ /* 0x000fe20003f25270 */
[----:B------:R-:W-:-:S12]  /*23b0*/  UISETP.GT.U32.AND UP0, UPT, UR42, 0x1, UPT ;  /* 0x000000012a00788c */ /* 0x000fd8000bf04070 */
[----:B01----:R-:W-:-:S05]  /*23c0*/  @P1 LEA R4, R3, UR43, 0x3 ;  /* 0x0000002b03041c11 */ /* 0x003fca000f8e18ff */
[----:B------:R-:W-:-:S05]  /*23d0*/  @P1 VIADD R4, R4, 0x10 ;  /* 0x0000001004041836 */ /* 0x000fca0000000000 */
[----:B------:R-:W-:-:S04]  /*23e0*/  @P1 PRMT R4, R153, 0x654, R4 ;  /* 0x0000065499041816 */ /* 0x000fc80000000004 */
[----:B------:R0:W-:Y:S01]  /*23f0*/  @P1 SYNCS.ARRIVE.TRANS64.RED.A1T0 RZ, [R4+URZ], RZ ;  /* 0x000000ff04ff19a7 */ /* 0x0001e2000810043f */
[----:B------:R-:W-:-:S13]  /*2400*/  PLOP3.LUT P1, PT, PT, PT, UP0, 0x80, 0x0 ;  /* 0x000000000000781c */ /* 0x000fda0003f2f008 */
[----:B0-----:R-:W-:Y:S05]  /*2410*/  @P1 BRA `(.L_x_30) ;  /* 0x0000000000041947 */ /* 0x001fea0003800000 */
[----:B------:R-:W-:Y:S01]  /*2420*/  BPT.TRAP 0x1 ;  /* 0x000000040000795c */ /* 0x000fe20000300000 */
.L_x_30:
[----:B------:R-:W-:Y:S01]  /*2430*/  UIADD3 UR6, UR6, 0x1, URZ ;  /* 0x0000000106067890 */ /* 0x000fe2000fffe03f */
[C---:B------:R-:W-:Y:S01]  /*2440*/  ISETP.GT.AND P2, PT, R0.reuse, 0x1, PT ;  /* 0x000000010000780c */ /* 0x040fe20003f44270 */
[----:B------:R-:W-:Y:S02]  /*2450*/  VIADD R3, R3, 0x1 ;  /* 0x0000000103037836 */ /* 0x000fe40000000000 */
[----:B------:R-:W-:Y:S01]  /*2460*/  UISETP.NE.AND UP0, UPT, UR6, 0x2, UPT ;  /* 0x000000020600788c */ /* 0x000fe2000bf05270 */
[----:B------:R-:W-:Y:S02]  /*2470*/  VIADD R0, R0, 0xffffffff ;  /* 0xffffffff00007836 */ /* 0x000fe40000000000 */
[C---:B------:R-:W-:Y:S01]  /*2480*/  ISETP.NE.AND P1, PT, R3.reuse, 0x2, PT ;  /* 0x000000020300780c */ /* 0x040fe20003f25270 */
[----:B------:R-:W-:Y:S02]  /*2490*/  USEL UR7, URZ, 0x1, UP0 ;  /* 0x000000013f077887 */ /* 0x000fe40008000000 */
[----:B------:R-:W-:Y:S01]  /*24a0*/  USEL UR6, UR6, URZ, UP0 ;  /* 0x0000003f06067287 */ /* 0x000fe20008000000 */
[----:B------:R-:W-:-:S03]  /*24b0*/  SEL R3, R3, RZ, P1 ;  /* 0x000000ff03037207 */ /* 0x000fc60000800000 */
[----:B------:R-:W-:Y:S01]  /*24c0*/  LOP3.LUT R6, R6, UR7, RZ, 0x3c, !PT ;  /* 0x0000000706067c12 */ /* 0x000fe2000f8e3cff */
[----:B------:R-:W-:Y:S07]  /*24d0*/  @P2 BRA `(.L_x_31) ;  /* 0xfffffff8007c2947 */ /* 0x000fee000383ffff */
.L_x_24:
[----:B------:R-:W-:Y:S01]  /*24e0*/  ULDC UR4, c[0x0][0x28c] ;  /* 0x0000a30000047ab9 */ /* 0x000fe20000000800 */
[----:B------:R2:W-:Y:S01]  /*24f0*/  SYNCS.ARRIVE.TRANS64.A1T0 RZ, [R158+UR46], RZ ;  /* 0x000000ff9eff79a7 */ /* 0x0005e2000810002e */
[----:B------:R-:W-:-:S06]  /*2500*/  UISETP.GE.AND UP0, UPT, UR4, 0x1, UPT ;  /* 0x000000010400788c */ /* 0x000fcc000bf06270 */
[----:B------:R-:W-:-:S13]  /*2510*/  PLOP3.LUT P1, PT, PT, PT, UP0, 0x80, 0x0 ;  /* 0x000000000000781c */ /* 0x000fda0003f2f008 */
[----:B--2---:R-:W-:Y:S05]  /*2520*/  @!P1 BRA `(.L_x_32) ;  /* 0x0000000000409947 */ /* 0x004fea0003800000 */
[----:B------:R-:W-:Y:S05]  /*2530*/  @!P0 BRA `(.L_x_33) ;  /* 0x0000000000048947 */ /* 0x000fea0003800000 */
[----:B------:R-:W-:Y:S01]  /*2540*/  BPT.TRAP 0x1 ;  /* 0x000000040000795c */ /* 0x000fe20000300000 */
.L_x_33:
[----:B------:R-:W-:Y:S01]  /*2550*/  ISETP.NE.AND P0, PT, R152, RZ, PT ;  /* 0x000000ff9800720c */ /* 0x000fe20003f05270 */
[----:B01----:R-:W-:-:S12]  /*2560*/  IMAD.U32 R3, RZ, RZ, UR43 ;  /* 0x0000002bff037e24 */ /* 0x003fd8000f8e00ff */
[----:B------:R-:W-:-:S05]  /*2570*/  VOTEU.ANY UP0, P0 ;  /* 0x00000000003f7886 */ /* 0x000fca0000000100 */
[----:B------:R-:W-:Y:S02]  /*2580*/  @UP0 UIADD3 UR5, UR47, UR44, URZ ;  /* 0x0000002c2f050290 */ /* 0x000fe4000fffe03f */
[----:B------:R-:W-:-:S04]  /*2590*/  UISETP.GT.U32.AND UP0, UPT, UR42, 0x1, UPT ;  /* 0x000000012a00788c */ /* 0x000fc8000bf04070 */
[----:B------:R-:W-:-:S04]  /*25a0*/  IMAD.U32 R0, RZ, RZ, UR5 ;  /* 0x00000005ff007e24 */ /* 0x000fc8000f8e00ff */
[----:B------:R-:W-:-:S05]  /*25b0*/  @P0 IMAD.SHL.U32 R0, R0, 0x8, RZ ;  /* 0x0000000800000824 */ /* 0x000fca00078e00ff */
[----:B------:R-:W-:-:S04]  /*25c0*/  @P0 LOP3.LUT R0, R0, 0x8, RZ, 0xc0, !PT ;  /* 0x0000000800000812 */ /* 0x000fc800078ec0ff */
[----:B------:R-:W-:-:S04]  /*25d0*/  @P0 IADD3 R0, R3, 0x10, R0 ;  /* 0x0000001003000810 */ /* 0x000fc80007ffe000 */
[----:B------:R-:W-:-:S04]  /*25e0*/  @P0 PRMT R0, R153, 0x654, R0 ;  /* 0x0000065499000816 */ /* 0x000fc80000000000 */
[----:B------:R2:W-:Y:S01]  /*25f0*/  @P0 SYNCS.ARRIVE.TRANS64.RED.A1T0 RZ, [R0+URZ], RZ ;  /* 0x000000ff00ff09a7 */ /* 0x0005e2000810043f */
[----:B------:R-:W-:-:S13]  /*2600*/  PLOP3.LUT P0, PT, PT, PT, UP0, 0x80, 0x0 ;  /* 0x000000000000781c */ /* 0x000fda0003f0f008 */
[----:B--2---:R-:W-:Y:S05]  /*2610*/  @P0 BRA `(.L_x_32) ;  /* 0x0000000000040947 */ /* 0x004fea0003800000 */
[----:B------:R-:W-:Y:S01]  /*2620*/  BPT.TRAP 0x1 ;  /* 0x000000040000795c */ /* 0x000fe20000300000 */
.L_x_32:
[----:B01----:R-:W-:Y:S01]  /*2630*/  SHF.L.U32 R0, R172, 0x1f, RZ ;  /* 0x0000001fac007819 */ /* 0x003fe200000006ff */
[----:B------:R-:W-:Y:S01]  /*2640*/  ULEA UR6, UR37, UR44, 0x1 ;  /* 0x0000002c25067291 */ /* 0x000fe2000f8e083f */
[----:B------:R-:W0:Y:S01]  /*2650*/  LDC R7, c[0x0][0x288] ;  /* 0x0000a200ff077b82 */ /* 0x000e220000000800 */
[----:B------:R-:W-:Y:S01]  /*2660*/  UIADD3 UR4, UR4, 0x7e, URZ ;  /* 0x0000007e04047890 */ /* 0x000fe2000fffe03f */
[----:B------:R-:W-:Y:S01]  /*2670*/  IMAD.SHL.U32 R12, R156, 0x2, RZ ;  /* 0x000000029c0c7824 */ /* 0x000fe200078e00ff */
[----:B------:R-:W-:Y:S02]  /*2680*/  USHF.R.U32.HI UR5, URZ, 0x1, UR6 ;  /* 0x000000013f057899 */ /* 0x000fe40008011606 */
[----:B------:R-:W-:Y:S02]  /*2690*/  UISETP.GT.U32.AND UP0, UPT, UR6, 0x1, UPT ;  /* 0x000000010600788c */ /* 0x000fe4000bf04070 */
[----:B------:R-:W-:Y:S01]  /*26a0*/  ULOP3.LUT UR5, UR5, 0x1, URZ, 0xc0, !UPT ;  /* 0x0000000105057892 */ /* 0x000fe2000f8ec03f */
[----:B------:R-:W1:Y:S01]  /*26b0*/  SYNCS.PHASECHK.TRANS64.TRYWAIT P0, [R157+UR45+0x10], R0 ;  /* 0x000010009d0075a7 */ /* 0x000e62000800016d */
[----:B------:R-:W-:Y:S01]  /*26c0*/  UISETP.LT.U32.AND UP0, UPT, UR4, 0x7f, UP0 ;  /* 0x0000007f0400788c */ /* 0x000fe20008701070 */
[----:B------:R-:W-:Y:S01]  /*26d0*/  SHF.R.S32.HI R13, RZ, 0x1f, R12 ;  /* 0x0000001fff0d7819 */ /* 0x000fe2000001140c */
[----:B------:R-:W-:-:S02]  /*26e0*/  UISETP.NE.U32.AND UP1, UPT, UR5, 0x1, UPT ;  /* 0x000000010500788c */ /* 0x000fc4000bf25070 */
[----:B------:R-:W-:Y:S02]  /*26f0*/  USEL UR5, URZ, 0x1, !UP0 ;  /* 0x000000013f057887 */ /* 0x000fe4000c000000 */
[----:B------:R-:W-:-:S04]  /*2700*/  UISETP.GT.U32.AND UP1, UPT, UR4, 0x7e, !UP1 ;  /* 0x0000007e0400788c */ /* 0x000fc8000cf24070 */
[----:B------:R-:W-:-:S04]  /*2710*/  USEL UR4, URZ, 0x1, !UP1 ;  /* 0x000000013f047887 */ /* 0x000fc8000c800000 */
[----:B------:R-:W-:Y:S01]  /*2720*/  ULOP3.LUT UR48, UR4, UR48, UR5, 0x96, !UPT ;  /* 0x0000003004307292 */ /* 0x000fe2000f8e9605 */
[----:B01----:R-:W-:Y:S11]  /*2730*/  @!P0 BRA `(.L_x_34) ;  /* 0x0000009400948947 */ /* 0x003ff60003800000 */
.L_x_314:
[----:B------:R-:W-:Y:S01]  /*2740*/  IMAD.SHL.U32 R4, R18, 0x40, RZ ;  /* 0x0000004012047824 */ /* 0x000fe200078e00ff */
[----:B------:R-:W-:Y:S01]  /*2750*/  ULDC UR6, c[0x0][0x284] ;  /* 0x0000a10000067ab9 */ /* 0x000fe20000000800 */
[----:B------:R-:W-:Y:S01]  /*2760*/  IMAD.SHL.U32 R14, R2, 0x100, RZ ;  /* 0x00000100020e7824 */ /* 0x000fe200078e00ff */
[----:B------:R-:W-:Y:S01]  /*2770*/  SHF.R.S32.HI R167, RZ, 0x1f, R19 ;  /* 0x0000001fffa77819 */ /* 0x000fe20000011413 */
[----:B------:R-:W-:Y:S01]  /*2780*/  ULDC.64 UR4, c[0x0][0x5d0] ;  /* 0x0001740000047ab9 */ /* 0x000fe20000000a00 */
[----:B------:R-:W-:Y:S01]  /*2790*/  ISETP.GE.AND P0, PT, R4, UR6, PT ;  /* 0x0000000604007c0c */ /* 0x000fe2000bf06270 */
[----:B------:R-:W-:Y:S01]  /*27a0*/  IMAD.WIDE.U32 R2, R19, UR4, R12 ;  /* 0x0000000413027c25 */ /* 0x000fe2000f8e000c */
[----:B------:R-:W-:Y:S01]  /*27b0*/  SHF.R.S32.HI R15, RZ, 0x1f, R14 ;  /* 0x0000001fff0f7819 */ /* 0x000fe2000001140e */
[----:B------:R-:W-:Y:S01]  /*27c0*/  ULOP3.LUT UR44, UR44, 0x1, URZ, 0xc0, !UPT ;  /* 0x000000012c2c7892 */ /* 0x000fe2000f8ec03f */
[C---:B------:R-:W-:Y:S01]  /*27d0*/  ISETP.GE.OR P0, PT, R14.reuse, R7, P0 ;  /* 0x000000070e00720c */ /* 0x040fe20000706670 */
[----:B0-----:R-:W-:Y:S01]  /*27e0*/  IMAD R0, R167, UR4, RZ ;  /* 0x00000004a7007c24 */ /* 0x001fe2000f8e02ff */
[----:B------:R-:W-:-:S03]  /*27f0*/  IADD3 R164, P1, R14, R2, RZ ;  /* 0x000000020ea47210 */ /* 0x000fc60007f3e0ff */
[----:B------:R-:W-:-:S05]  /*2800*/  IMAD R5, R19, UR5, R0 ;  /* 0x0000000513057c24 */ /* 0x000fca000f8e0200 */
[----:B------:R-:W-:-:S03]  /*2810*/  IADD3.X R165, R15, R3, R5, P1, !PT ;  /* 0x000000030fa57210 */ /* 0x000fc60000ffe405 */
[----:B------:R-:W-:Y:S05]  /*2820*/  @P0 BRA `(.L_x_35) ;  /* 0x0000007c000c0947 */ /* 0x000fea0003800000 */
[----:B------:R-:W0:Y:S01]  /*2830*/  LDC.64 R10, c[0x0][0x5c8] ;  /* 0x00017200ff0a7b82 */ /* 0x000e220000000a00 */
[----:B-----5:R-:W-:Y:S01]  /*2840*/  FSETP.NEU.AND P0, PT, R22, RZ, PT ;  /* 0x000000ff1600720b */ /* 0x020fe20003f0d000 */
[----:B------:R-:W-:Y:S01]  /*2850*/  IMAD R3, R156, -0x2, R7 ;  /* 0xfffffffe9c037824 */ /* 0x000fe200078e0207 */
[----:B------:R-:W-:Y:S01]  /*2860*/  BSSY B0, `(.L_x_35) ;  /* 0x00007bf000007945 */ /* 0x000fe20003800000 */
[----:B------:R-:W-:-:S04]  /*2870*/  IMAD.WIDE R162, R18, 0x40, R154 ;  /* 0x0000004012a27825 */ /* 0x000fc800078e029a */
[----:B------:R-:W-:Y:S02]  /*2880*/  IMAD.IADD R0, R3, 0x1, -R14 ;  /* 0x0000000103007824 */ /* 0x000fe400078e0a0e */
[----:B------:R-:W-:-:S03]  /*2890*/  IMAD.IADD R2, R161, 0x1, -R4 ;  /* 0x00000001a1027824 */ /* 0x000fc600078e0a04 */
[----:B------:R-:W-:-:S04]  /*28a0*/  ISETP.GT.AND P2, PT, R0, RZ, PT ;  /* 0x000000ff0000720c */ /* 0x000fc80003f44270 */
[----:B------:R-:W-:Y:S01]  /*28b0*/  ISETP.GT.AND P4, PT, R2, RZ, P2 ;  /* 0x000000ff0200720c */ /* 0x000fe20001784270 */
[-C--:B0-----:R-:W-:Y:S02]  /*28c0*/  IMAD R3, R163, R10.reuse, RZ ;  /* 0x0000000aa3037224 */ /* 0x081fe400078e02ff */
[----:B------:R-:W-:-:S04]  /*28d0*/  IMAD.WIDE.U32 R164, R162, R10, R164 ;  /* 0x0000000aa2a47225 */ /* 0x000fc800078e00a4 */
[----:B------:R-:W-:-:S04]  /*28e0*/  IMAD R3, R162, R11, R3 ;  /* 0x0000000ba2037224 */ /* 0x000fc800078e0203 */
[----:B------:R-:W-:Y:S01]  /*28f0*/  IMAD.IADD R173, R165, 0x1, R3 ;  /* 0x00000001a5ad7824 */ /* 0x000fe200078e0203 */
[----:B------:R-:W-:Y:S06]  /*2900*/  @!P0 BRA `(.L_x_36) ;  /* 0x0000005400988947 */ /* 0x000fec0003800000 */
[----:B------:R-:W0:Y:S01]  /*2910*/  LDC.64 R20, c[0x0][0x5b8] ;  /* 0x00016e00ff147b82 */ /* 0x000e220000000a00 */
[----:B------:R-:W-:-:S07]  /*2920*/  ULDC.64 UR4, c[0x0][0x5c0] ;  /* 0x0001700000047ab9 */ /* 0x000fce0000000a00 */
[----:B------:R-:W1:Y:S08]  /*2930*/  LDC.64 R174, c[0x0][0x5b0] ;  /* 0x00016c00ffae7b82 */ /* 0x000e700000000a00 */
[----:B------:R-:W2:Y:S01]  /*2940*/  LDC.64 R8, c[0x0][0x5a8] ;  /* 0x00016a00ff087b82 */ /* 0x000ea20000000a00 */
[-C--:B0-----:R-:W-:Y:S02]  /*2950*/  IMAD R6, R167, R20.reuse, RZ ;  /* 0x00000014a7067224 */ /* 0x081fe400078e02ff */
[----:B------:R-:W-:-:S04]  /*2960*/  IMAD.WIDE.U32 R4, R19, R20, R12 ;  /* 0x0000001413047225 */ /* 0x000fc800078e000c */
[----:B------:R-:W-:Y:S01]  /*2970*/  IMAD R165, R19, R21, R6 ;  /* 0x0000001513a57224 */ /* 0x000fe200078e0206 */
[----:B------:R-:W-:Y:S01]  /*2980*/  IADD3 R166, P0, R14, R4, RZ ;  /* 0x000000040ea67210 */ /* 0x000fe20007f1e0ff */
[----:B-1----:R-:W-:-:S03]  /*2990*/  IMAD R3, R163, R174, RZ ;  /* 0x000000aea3037224 */ /* 0x002fc600078e02ff */
[----:B------:R-:W-:Y:S01]  /*29a0*/  IADD3.X R167, R15, R5, R165, P0, !PT ;  /* 0x000000050fa77210 */ /* 0x000fe200007fe4a5 */
[C---:B------:R-:W-:Y:S02]  /*29b0*/  IMAD R163, R162.reuse, R175, R3 ;  /* 0x000000afa2a37224 */ /* 0x040fe400078e0203 */
[----:B------:R-:W-:-:S04]  /*29c0*/  IMAD.WIDE.U32 R4, R162, R174, R166 ;  /* 0x000000aea2047225 */ /* 0x000fc800078e00a6 */
[----:B------:R-:W-:Y:S01]  /*29d0*/  IMAD.IADD R3, R5, 0x1, R163 ;  /* 0x0000000105037824 */ /* 0x000fe200078e02a3 */
[----:B--2---:R-:W-:-:S04]  /*29e0*/  LEA R6, P0, R4, R8, 0x2 ;  /* 0x0000000804067211 */ /* 0x004fc800078010ff */
[----:B------:R-:W-:-:S05]  /*29f0*/  LEA.HI.X R7, R4, R9, R3, 0x2, P0 ;  /* 0x0000000904077211 */ /* 0x000fca00000f1403 */
[----:B------:R0:W2:Y:S01]  /*2a00*/  @P4 LDG.E.LTC128B R3, desc[UR50][R6.64] ;  /* 0x0000003206034981 */ /* 0x0000a2000c1e1920 */
[----:B------:R-:W-:Y:S01]  /*2a10*/  IMAD.WIDE.U32 R4, R162, R174, R14 ;  /* 0x000000aea2047225 */ /* 0x000fe200078e000e */
[C---:B------:R-:W-:Y:S01]  /*2a20*/  SHF.L.U64.HI R171, R174.reuse, 0x3, R175 ;  /* 0x00000003aeab7819 */ /* 0x040fe200000102af */
[----:B------:R-:W-:Y:S02]  /*2a30*/  BSSY B1, `(.L_x_37) ;  /* 0x0000014000017945 */ /* 0x000fe40003800000 */
[----:B------:R-:W-:Y:S01]  /*2a40*/  IMAD.SHL.U32 R170, R174, 0x8, RZ ;  /* 0x00000008aeaa7824 */ /* 0x000fe200078e00ff */
[----:B------:R-:W-:Y:S02]  /*2a50*/  IADD3 R168, P0, R12, R4, RZ ;  /* 0x000000040ca87210 */ /* 0x000fe40007f1e0ff */
[----:B------:R-:W-:Y:S01]  /*2a60*/  LEA R4, P1, R164, UR4, 0x2 ;  /* 0x00000004a4047c11 */ /* 0x000fe2000f8210ff */
[----:B------:R-:W-:Y:S01]  /*2a70*/  IMAD.WIDE.U32 R170, R162, R174, R170 ;  /* 0x000000aea2aa7225 */ /* 0x000fe200078e00aa */
[----:B------:R-:W-:-:S02]  /*2a80*/  IADD3.X R169, R13, R163, R5, P0, !PT ;  /* 0x000000a30da97210 */ /* 0x000fc400007fe405 */
[----:B------:R-:W-:Y:S02]  /*2a90*/  LEA.HI.X R5, R164, UR5, R173, 0x2, P1 ;  /* 0x00000005a4057c11 */ /* 0x000fe400088f14ad */
[----:B------:R-:W-:Y:S01]  /*2aa0*/  ISETP.GT.AND P0, PT, R0, 0x1, PT ;  /* 0x000000010000780c */ /* 0x000fe20003f04270 */
[----:B------:R-:W-:-:S03]  /*2ab0*/  IMAD.WIDE.U32 R168, R19, R20, R168 ;  /* 0x0000001413a87225 */ /* 0x000fc600078e00a8 */
[----:B------:R-:W-:Y:S01]  /*2ac0*/  ISETP.GT.AND P1, PT, R2, RZ, P0 ;  /* 0x000000ff0200720c */ /* 0x000fe20000724270 */
[----:B0-----:R-:W-:Y:S01]  /*2ad0*/  IMAD.IADD R7, R165, 0x1, R169 ;  /* 0x00000001a5077824 */ /* 0x001fe200078e02a9 */
[----:B------:R-:W-:-:S04]  /*2ae0*/  LEA R6, P3, R168, R8, 0x2 ;  /* 0x00000008a8067211 */ /* 0x000fc800078610ff */
[----:B------:R-:W-:Y:S02]  /*2af0*/  LEA.HI.X R7, R168, R9, R7, 0x2, P3 ;  /* 0x00000009a8077211 */ /* 0x000fe400018f1407 */
[----:B--2---:R-:W-:-:S05]  /*2b00*/  LOP3.LUT R21, R3, 0xffffe000, RZ, 0xc0, !PT ;  /* 0xffffe00003157812 */ /* 0x004fca00078ec0ff */
[----:B------:R-:W-:-:S04]  /*2b10*/  FMUL R21, R21, R22 ;  /* 0x0000001615157220 */ /* 0x000fc80000400000 */
[----:B------:R-:W-:-:S05]  /*2b20*/  FFMA R21, R24, R23, R21 ;  /* 0x0000001718157223 */ /* 0x000fca0000000015 */
[----:B------:R-:W-:-:S05]  /*2b30*/  F2FP.TF32.F32.PACK_B R21, R21 ;  /* 0x00000015ff15723e */ /* 0x000fca00024050ff */
[----:B------:R0:W-:Y:S01]  /*2b40*/  @P4 STG.E desc[UR50][R4.64], R21 ;  /* 0x0000001504004986 */ /* 0x0001e2000c101932 */
[----:B------:R-:W-:Y:S05]  /*2b50*/  @!P1 BRA `(.L_x_38) ;  /* 0x0000000000049947 */ /* 0x000fea0003800000 */
[----:B------:R1:W5:Y:S02]  /*2b60*/  LDG.E.LTC128B R3, desc[UR50][R6.64+0x4] ;  /* 0x0000043206037981 */ /* 0x000364000c1e1920 */
.L_x_38:
[----:B------:R-:W-:Y:S05]  /*2b70*/  BSYNC B1 ;  /* 0x0000000000017941 */ /* 0x000fea0003800000 */
.L_x_37:
[----:B0----5:R-:W-:Y:S01]  /*2b80*/  LOP3.LUT R21, R3, 0xffffe000, RZ, 0xc0, !PT ;  /* 0xffffe00003157812 */ /* 0x021fe200078ec0ff */
[----:B------:R-:W-:Y:S01]  /*2b90*/  IMAD.IADD R169, R163, 0x1, R171 ;  /* 0x00000001a3a97824 */ /* 0x000fe200078e02ab */
[----:B------:R-:W-:Y:S02]  /*2ba0*/  IADD3 R162, P3, R166, R170, RZ ;  /* 0x000000aaa6a27210 */ /* 0x000fe40007f7e0ff */
[----:B------:R-:W-:Y:S01]  /*2bb0*/  ISETP.GT.AND P2, PT, R2, 0x8, P2 ;  /* 0x000000080200780c */ /* 0x000fe20001744270 */
[----:B------:R-:W-:Y:S02]  /*2bc0*/  FMUL R18, R21, R22 ;  /* 0x0000001615127220 */ /* 0x000fe40000400000 */
[----:B------:R-:W-:Y:S01]  /*2bd0*/  IMAD.X R166, R169, 0x1, R167, P3 ;  /* 0x00000001a9a67824 */ /* 0x000fe200018e06a7 */
[----:B------:R-:W-:Y:S01]  /*2be0*/  LEA R24, P3, R162, R8, 0x2 ;  /* 0x00000008a2187211 */ /* 0x000fe200078610ff */
[----:B------:R-:W-:Y:S01]  /*2bf0*/  FFMA R163, R25, R23, R18 ;  /* 0x0000001719a37223 */ /* 0x000fe20000000012 */
[----:B------:R-:W-:-:S02]  /*2c00*/  IMAD.MOV.U32 R18, RZ, RZ, R3 ;  /* 0x000000ffff127224 */ /* 0x000fc400078e0003 */
[----:B------:R-:W-:Y:S02]  /*2c10*/  LEA.HI.X R25, R162, R9, R166, 0x2, P3 ;  /* 0x00000009a2197211 */ /* 0x000fe400018f14a6 */
[----:B------:R-:W-:-:S05]  /*2c20*/  F2FP.TF32.F32.PACK_B R163, R163 ;  /* 0x000000a3ffa3723e */ /* 0x000fca00024050ff */
[----:B------:R0:W-:Y:S04]  /*2c30*/  @P1 STG.E desc[UR50][R4.64+0x4], R163 ;  /* 0x000004a304001986 */ /* 0x0001e8000c101932 */
[----:B------:R-:W2:Y:S01]  /*2c40*/  @P2 LDG.E.LTC128B R18, desc[UR50][R24.64] ;  /* 0x0000003218122981 */ /* 0x000ea2000c1e1920 */
[----:B------:R-:W-:Y:S01]  /*2c50*/  IADD3 R12, P1, P3, R12, R170, R14 ;  /* 0x000000aa0c0c7210 */ /* 0x000fe20007b3e00e */
[----:B------:R-:W-:Y:S01]  /*2c60*/  BSSY B1, `(.L_x_39) ;  /* 0x0000011000017945 */ /* 0x000fe20003800000 */
[C---:B------:R-:W-:Y:S02]  /*2c70*/  SHF.L.U64.HI R11, R10.reuse, 0x5, R11 ;  /* 0x000000050a0b7819 */ /* 0x040fe4000001020b */
[----:B------:R-:W-:Y:S02]  /*2c80*/  IADD3.X R13, R13, R169, R15, P1, P3 ;  /* 0x000000a90d0d7210 */ /* 0x000fe40000fe640f */
[----:B------:R-:W-:-:S02]  /*2c90*/  LEA R10, P1, R10, R4, 0x5 ;  /* 0x000000040a0a7211 */ /* 0x000fc400078228ff */
[----:B------:R-:W-:Y:S01]  /*2ca0*/  ISETP.GT.AND P0, PT, R2, 0x8, P0 ;  /* 0x000000080200780c */ /* 0x000fe20000704270 */
[----:B------:R-:W-:-:S04]  /*2cb0*/  IMAD.WIDE.U32 R20, R19, R20, R12 ;  /* 0x0000001413147225 */ /* 0x000fc800078e000c */
[----:B------:R-:W-:Y:S01]  /*2cc0*/  IMAD.X R11, R11, 0x1, R5, P1 ;  /* 0x000000010b0b7824 */ /* 0x000fe200008e0605 */
[----:B------:R-:W-:Y:S02]  /*2cd0*/  LEA R8, P3, R20, R8, 0x2 ;  /* 0x0000000814087211 */ /* 0x000fe400078610ff */
[----:B--2---:R-:W-:-:S05]  /*2ce0*/  LOP3.LUT R3, R18, 0xffffe000, RZ, 0xc0, !PT ;  /* 0xffffe00012037812 */ /* 0x004fca00078ec0ff */
[----:B------:R-:W-:-:S04]  /*2cf0*/  FMUL R3, R3, R22 ;  /* 0x0000001603037220 */ /* 0x000fc80000400000 */
[----:B------:R-:W-:Y:S01]  /*2d00*/  FFMA R13, R26, R23, R3 ;  /* 0x000000171a0d7223 */ /* 0x000fe20000000003 */
[----:B------:R-:W-:-:S04]  /*2d10*/  IMAD.IADD R3, R165, 0x1, R21 ;  /* 0x00000001a5037824 */ /* 0x000fc800078e0215 */
[----:B------:R-:W-:Y:S02]  /*2d20*/  F2FP.TF32.F32.PACK_B R13, R13 ;  /* 0x0000000dff0d723e */ /* 0x000fe400024050ff */
[----:B------:R-:W-:-:S03]  /*2d30*/  LEA.HI.X R9, R20, R9, R3, 0x2, P3 ;  /* 0x0000000914097211 */ /* 0x000fc600018f1403 */
[----:B------:R0:W-:Y:S01]  /*2d40*/  @P2 STG.E desc[UR50][R10.64], R13 ;  /* 0x0000000d0a002986 */ /* 0x0001e2000c101932 */
[----:B------:R-:W-:Y:S05]  /*2d50*/  @!P0 BRA `(.L_x_40) ;  /* 0x0000000000048947 */ /* 0x000fea0003800000 */
[----:B------:R2:W5:Y:S02]  /*2d60*/  LDG.E.LTC128B R18, desc[UR50][R8.64+0x4] ;  /* 0x0000043208127981 */ /* 0x000564000c1e1920 */
.L_x_40:
[----:B------:R-:W-:Y:S05]  /*2d70*/  BSYNC B1 ;  /* 0x0000000000017941 */ /* 0x000fea0003800000 */
.L_x_39:
[----:B-----5:R-:W-:Y:S01]  /*2d80*/  LOP3.LUT R3, R18, 0xffffe000, RZ, 0xc0, !PT ;  /* 0xffffe00012037812 */ /* 0x020fe200078ec0ff */
[----:B------:R-:W-:Y:S01]  /*2d90*/  BSSY B1, `(.L_x_41) ;  /* 0x0000009000017945 */ /* 0x000fe20003800000 */
[----:B------:R-:W-:-:S03]  /*2da0*/  ISETP.GT.AND P1, PT, R0, 0x8, PT ;  /* 0x000000080000780c */ /* 0x000fc60003f24270 */
[----:B------:R-:W-:Y:S01]  /*2db0*/  FMUL R12, R3, R22 ;  /* 0x00000016030c7220 */ /* 0x000fe20000400000 */
[----:B------:R-:W-:-:S03]  /*2dc0*/  ISETP.GT.AND P2, PT, R2, RZ, P1 ;  /* 0x000000ff0200720c */ /* 0x000fc60000f44270 */
[----:B------:R-:W-:-:S05]  /*2dd0*/  FFMA R27, R27, R23, R12 ;  /* 0x000000171b1b7223 */ /* 0x000fca000000000c */
[----:B------:R-:W-:-:S05]  /*2de0*/  F2FP.TF32.F32.PACK_B R27, R27 ;  /* 0x0000001bff1b723e */ /* 0x000fca00024050ff */
[----:B------:R3:W-:Y:S01]  /*2df0*/  @P0 STG.E desc[UR50][R10.64+0x4], R27 ;  /* 0x0000041b0a000986 */ /* 0x0007e2000c101932 */
[----:B------:R-:W-:Y:S05]  /*2e00*/  @!P2 BRA `(.L_x_42) ;  /* 0x000000000004a947 */ /* 0x000fea0003800000 */
[----:B------:R4:W5:Y:S02]  /*2e10*/  LDG.E.LTC128B R18, desc[UR50][R6.64+0x20] ;  /* 0x0000203206127981 */ /* 0x000964000c1e1920 */
.L_x_42:
[----:B------:R-:W-:Y:S05]  /*2e20*/  BSYNC B1 ;  /* 0x0000000000017941 */ /* 0x000fea0003800000 */
.L_x_41:
        /* <DEDUP_REMOVED lines=10> */
.L_x_44:
[----:B------:R-:W-:Y:S05]  /*2ed0*/  BSYNC B1 ;  /* 0x0000000000017941 */ /* 0x000fea0003800000 */
.L_x_43:
[----:B0----5:R-:W-:Y:S01]  /*2ee0*/  LOP3.LUT R3, R18, 0xffffe000, RZ, 0xc0, !PT ;  /* 0xffffe00012037812 */ /* 0x021fe200078ec0ff */
[----:B------:R-:W-:Y:S01]  /*2ef0*/  BSSY B1, `(.L_x_45) ;  /* 0x0000008000017945 */ /* 0x000fe20003800000 */
[----:B------:R-:W-:-:S03]  /*2f00*/  ISETP.GT.AND P1, PT, R2, 0x8, P1 ;  /* 0x000000080200780c */ /* 0x000fc60000f24270 */
[----:B------:R-:W-:-:S04]  /*2f10*/  FMUL R12, R3, R22 ;  /* 0x00000016030c7220 */ /* 0x000fc80000400000 */
[----:B------:R-:W-:-:S05]  /*2f20*/  FFMA R29, R29, R23, R12 ;  /* 0x000000171d1d7223 */ /* 0x000fca000000000c */
[----:B------:R-:W-:-:S05]  /*2f30*/  F2FP.TF32.F32.PACK_B R29, R29 ;  /* 0x0000001dff1d723e */ /* 0x000fca00024050ff */
[----:B------:R0:W-:Y:S01]  /*2f40*/  @P3 STG.E desc[UR50][R4.64+0x24], R29 ;  /* 0x0000241d04003986 */ /* 0x0001e2000c101932 */
[----:B------:R-:W-:Y:S05]  /*2f50*/  @!P1 BRA `(.L_x_46) ;  /* 0x0000000000049947 */ /* 0x000fea0003800000 */
[----:B------:R0:W5:Y:S02]  /*2f60*/  LDG.E.LTC128B R18, desc[UR50][R8.64+0x20] ;  /* 0x0000203208127981 */ /* 0x000164000c1e1920 */
.L_x_46:
[----:B------:R-:W-:Y:S05]  /*2f70*/  BSYNC B1 ;  /* 0x0000000000017941 */ /* 0x000fea0003800000 */
.L_x_45:
[----:B-----5:R-:W-:Y:S01]  /*2f80*/  LOP3.LUT R3, R18, 0xffffe000, RZ, 0xc0, !PT ;  /* 0xffffe00012037812 */ /* 0x020fe200078ec0ff */
        /* <DEDUP_REMOVED lines=8> */
.L_x_48:
[----:B------:R-:W-:Y:S05]  /*3010*/  BSYNC B1 ;  /* 0x0000000000017941 */ /* 0x000fea0003800000 */
.L_x_47:
[----:B0----5:R-:W-:Y:S01]  /*3020*/  LOP3.LUT R3, R18, 0xffffe000, RZ, 0xc0, !PT ;  /* 0xffffe00012037812 */ /* 0x021fe200078ec0ff */
        /* <DEDUP_REMOVED lines=9> */
.L_x_50:
[----:B------:R-:W-:Y:S05]  /*30c0*/  BSYNC B1 ;  /* 0x0000000000017941 */ /* 0x000fea0003800000 */
.L_x_49:
        /* <DEDUP_REMOVED lines=10> */
.L_x_52:
[----:B------:R-:W-:Y:S05]  /*3170*/  BSYNC B1 ;  /* 0x0000000000017941 */ /* 0x000fea0003800000 */
.L_x_51:
        /* <DEDUP_REMOVED lines=9> */
.L_x_54:
[----:B------:R-:W-:Y:S05]  /*3210*/  BSYNC B1 ;  /* 0x0000000000017941 */ /* 0x000fea0003800000 */
.L_x_53:
        /* <DEDUP_REMOVED lines=9> */
.L_x_56:
[----:B------:R-:W-:Y:S05]  /*32b0*/  BSYNC B1 ;  /* 0x0000000000017941 */ /* 0x000fea0003800000 */
.L_x_55:
        /* <DEDUP_REMOVED lines=10> */
.L_x_58:
[----:B------:R-:W-:Y:S05]  /*3360*/  BSYNC B1 ;  /* 0x0000000000017941 */ /* 0x000fea0003800000 */
.L_x_57:
        /* <DEDUP_REMOVED lines=10> */
.L_x_60:
[----:B------:R-:W-:Y:S05]  /*3410*/  BSYNC B1 ;  /* 0x0000000000017941 */ /* 0x000fea0003800000 */
.L_x_59:
        /* <DEDUP_REMOVED lines=9> */
.L_x_62:
[----:B------:R-:W-:Y:S05]  /*34b0*/  BSYNC B1 ;  /* 0x0000000000017941 */ /* 0x000fea0003800000 */
.L_x_61:
        /* <DEDUP_REMOVED lines=9> */
.L_x_64:
[----:B------:R-:W-:Y:S05]  /*3550*/  BSYNC B1 ;  /* 0x0000000000017941 */ /* 0x000fea0003800000 */
.L_x_63:
        /* <DEDUP_REMOVED lines=10> */
.L_x_66:
[----:B------:R-:W-:Y:S05]  /*3600*/  BSYNC B1 ;  /* 0x0000000000017941 */ /* 0x000fea0003800000 */
.L_x_65:
        /* <DEDUP_REMOVED lines=10> */
.L_x_68:
[----:B------:R-:W-:Y:S05]  /*36b0*/  BSYNC B1 ;  /* 0x0000000000017941 */ /* 0x000fea0003800000 */
.L_x_67:
        /* <DEDUP_REMOVED lines=9> */
.L_x_70:
[----:B------:R-:W-:Y:S05]  /*3750*/  BSYNC B1 ;  /* 0x0000000000017941 */ /* 0x000fea0003800000 */
.L_x_69:
        /* <DEDUP_REMOVED lines=9> */
.L_x_72:
[----:B------:R-:W-:Y:S05]  /*37f0*/  BSYNC B1 ;  /* 0x0000000000017941 */ /* 0x000fea0003800000 */
.L_x_71:
        /* <DEDUP_REMOVED lines=10> */
.L_x_74:
[----:B------:R-:W-:Y:S05]  /*38a0*/  BSYNC B1 ;  /* 0x0000000000017941 */ /* 0x000fea0003800000 */
.L_x_73:
        /* <DEDUP_REMOVED lines=10> */
.L_x_76:
[----:B------:R-:W-:Y:S05]  /*3950*/  BSYNC B1 ;  /* 0x0000000000017941 */ /* 0x000fea0003800000 */
.L_x_75:
        /* <DEDUP_REMOVED lines=9> */
.L_x_78:
[----:B------:R-:W-:Y:S05]  /*39f0*/  BSYNC B1 ;  /* 0x0000000000017941 */ /* 0x000fea0003800000 */
.L_x_77:
        /* <DEDUP_REMOVED lines=9> */
.L_x_80:
[----:B------:R-:W-:Y:S05]  /*3a90*/  BSYNC B1 ;  /* 0x0000000000017941 */ /* 0x000fea0003800000 */
.L_x_79:
        /* <DEDUP_REMOVED lines=10> */
.L_x_82:
[----:B------:R-:W-:Y:S05]  /*3b40*/  BSYNC B1 ;  /* 0x0000000000017941 */ /* 0x000fea0003800000 */
.L_x_81:
        /* <DEDUP_REMOVED lines=10> */
.L_x_84:
[----:B------:R-:W-:Y:S05]  /*3bf0*/  BSYNC B1 ;  /* 0x0000000000017941 */ /* 0x000fea0003800000 */
.L_x_83:
        /* <DEDUP_REMOVED lines=9> */
.L_x_86:
[----:B------:R-:W-:Y:S05]  /*3c90*/  BSYNC B1 ;  /* 0x0000000000017941 */ /* 0x000fea0003800000 */
.L_x_85:
        /* <DEDUP_REMOVED lines=9> */
.L_x_88:
[----:B------:R-:W-:Y:S05]  /*3d30*/  BSYNC B1 ;  /* 0x0000000000017941 */ /* 0x000fea0003800000 */
.L_x_87:
        /* <DEDUP_REMOVED lines=10> */
.L_x_90:
[----:B------:R-:W-:Y:S05]  /*3de0*/  BSYNC B1 ;  /* 0x0000000000017941 */ /* 0x000fea0003800000 */
.L_x_89:
        /* <DEDUP_REMOVED lines=10> */
.L_x_92:
[----:B------:R-:W-:Y:S05]  /*3e90*/  BSYNC B1 ;  /* 0x0000000000017941 */ /* 0x000fea0003800000 */
.L_x_91:
        /* <DEDUP_REMOVED lines=9> */
.L_x_94:
[----:B------:R-:W-:Y:S05]  /*3f30*/  BSYNC B1 ;  /* 0x0000000000017941 */ /* 0x000fea0003800000 */
.L_x_93:
        /* <DEDUP_REMOVED lines=9> */
.L_x_96:
[----:B------:R-:W-:Y:S05]  /*3fd0*/  BSYNC B1 ;  /* 0x0000000000017941 */ /* 0x000fea0003800000 */
.L_x_95:
        /* <DEDUP_REMOVED lines=10> */
.L_x_98:
[----:B------:R-:W-:Y:S05]  /*4080*/  BSYNC B1 ;  /* 0x0000000000017941 */ /* 0x000fea0003800000 */
.L_x_97:
        /* <DEDUP_REMOVED lines=10> */
.L_x_100:
[----:B------:R-:W-:Y:S05]  /*4130*/  BSYNC B1 ;  /* 0x0000000000017941 */ /* 0x000fea0003800000 */
.L_x_99:
        /* <DEDUP_REMOVED lines=9> */
.L_x_102:
[----:B------:R-:W-:Y:S05]  /*41d0*/  BSYNC B1 ;  /* 0x0000000000017941 */ /* 0x000fea0003800000 */
.L_x_101:
        /* <DEDUP_REMOVED lines=9> */
.L_x_104:
[----:B------:R-:W-:Y:S05]  /*4270*/  BSYNC B1 ;  /* 0x0000000000017941 */ /* 0x000fea0003800000 */
.L_x_103:
        /* <DEDUP_REMOVED lines=10> */
.L_x_106:
[----:B------:R-:W-:Y:S05]  /*4320*/  BSYNC B1 ;  /* 0x0000000000017941 */ /* 0x000fea0003800000 */
.L_x_105:
        /* <DEDUP_REMOVED lines=10> */
.L_x_108:
[----:B------:R-:W-:Y:S05]  /*43d0*/  BSYNC B1 ;  /* 0x0000000000017941 */ /* 0x000fea0003800000 */
.L_x_107:
        /* <DEDUP_REMOVED lines=9> */
.L_x_110:
[----:B------:R-:W-:Y:S05]  /*4470*/  BSYNC B1 ;  /* 0x0000000000017941 */ /* 0x000fea0003800000 */
.L_x_109:
        /* <DEDUP_REMOVED lines=9> */
.L_x_112:
[----:B------:R-:W-:Y:S05]  /*4510*/  BSYNC B1 ;  /* 0x0000000000017941 */ /* 0x000fea0003800000 */
.L_x_111:
        /* <DEDUP_REMOVED lines=10> */
.L_x_114:
[----:B------:R-:W-:Y:S05]  /*45c0*/  BSYNC B1 ;  /* 0x0000000000017941 */ /* 0x000fea0003800000 */
.L_x_113:
        /* <DEDUP_REMOVED lines=10> */
.L_x_116:
[----:B------:R-:W-:Y:S05]  /*4670*/  BSYNC B1 ;  /* 0x0000000000017941 */ /* 0x000fea0003800000 */
.L_x_115:
        /* <DEDUP_REMOVED lines=9> */
.L_x_118:
[----:B------:R-:W-:Y:S05]  /*4710*/  BSYNC B1 ;  /* 0x0000000000017941 */ /* 0x000fea0003800000 */
.L_x_117:
        /* <DEDUP_REMOVED lines=9> */
.L_x_120:
[----:B------:R-:W-:Y:S05]  /*47b0*/  BSYNC B1 ;  /* 0x0000000000017941 */ /* 0x000fea0003800000 */
.L_x_119:
        /* <DEDUP_REMOVED lines=10> */
.L_x_122:
[----:B------:R-:W-:Y:S05]  /*4860*/  BSYNC B1 ;  /* 0x0000000000017941 */ /* 0x000fea0003800000 */
.L_x_121:
        /* <DEDUP_REMOVED lines=10> */
.L_x_124:
[----:B------:R-:W-:Y:S05]  /*4910*/  BSYNC B1 ;  /* 0x0000000000017941 */ /* 0x000fea0003800000 */
.L_x_123:
        /* <DEDUP_REMOVED lines=9> */
.L_x_126:
[----:B------:R-:W-:Y:S05]  /*49b0*/  BSYNC B1 ;  /* 0x0000000000017941 */ /* 0x000fea0003800000 */
.L_x_125:
        /* <DEDUP_REMOVED lines=9> */
.L_x_128:
[----:B------:R-:W-:Y:S05]  /*4a50*/  BSYNC B1 ;  /* 0x0000000000017941 */ /* 0x000fea0003800000 */
.L_x_127:
        /* <DEDUP_REMOVED lines=10> */
.L_x_130:
[----:B------:R-:W-:Y:S05]  /*4b00*/  BSYNC B1 ;  /* 0x0000000000017941 */ /* 0x000fea0003800000 */
.L_x_129:
        /* <DEDUP_REMOVED lines=10> */
.L_x_132:
[----:B------:R-:W-:Y:S05]  /*4bb0*/  BSYNC B1 ;  /* 0x0000000000017941 */ /* 0x000fea0003800000 */
.L_x_131:
        /* <DEDUP_REMOVED lines=9> */
.L_x_134:
[----:B------:R-:W-:Y:S05]  /*4c50*/  BSYNC B1 ;  /* 0x0000000000017941 */ /* 0x000fea0003800000 */
.L_x_133:
        /* <DEDUP_REMOVED lines=9> */
.L_x_136:
[----:B------:R-:W-:Y:S05]  /*4cf0*/  BSYNC B1 ;  /* 0x0000000000017941 */ /* 0x000fea0003800000 */
.L_x_135:
        /* <DEDUP_REMOVED lines=10> */
.L_x_138:
[----:B------:R-:W-:Y:S05]  /*4da0*/  BSYNC B1 ;  /* 0x0000000000017941 */ /* 0x000fea0003800000 */
.L_x_137:
        /* <DEDUP_REMOVED lines=10> */
.L_x_140:
[----:B------:R-:W-:Y:S05]  /*4e50*/  BSYNC B1 ;  /* 0x0000000000017941 */ /* 0x000fea0003800000 */
.L_x_139:
        /* <DEDUP_REMOVED lines=9> */
.L_x_142:
[----:B------:R-:W-:Y:S05]  /*4ef0*/  BSYNC B1 ;  /* 0x0000000000017941 */ /* 0x000fea0003800000 */
.L_x_141:
        /* <DEDUP_REMOVED lines=9> */
.L_x_144:
[----:B------:R-:W-:Y:S05]  /*4f90*/  BSYNC B1 ;  /* 0x0000000000017941 */ /* 0x000fea0003800000 */
.L_x_143:
        /* <DEDUP_REMOVED lines=10> */
.L_x_146:
[----:B------:R-:W-:Y:S05]  /*5040*/  BSYNC B1 ;  /* 0x0000000000017941 */ /* 0x000fea0003800000 */
.L_x_145:
        /* <DEDUP_REMOVED lines=10> */
.L_x_148:
[----:B------:R-:W-:Y:S05]  /*50f0*/  BSYNC B1 ;  /* 0x0000000000017941 */ /* 0x000fea0003800000 */
.L_x_147:
        /* <DEDUP_REMOVED lines=9> */
.L_x_150:
[----:B------:R-:W-:Y:S05]  /*5190*/  BSYNC B1 ;  /* 0x0000000000017941 */ /* 0x000fea0003800000 */
.L_x_149:
        /* <DEDUP_REMOVED lines=9> */
.L_x_152:
[----:B------:R-:W-:Y:S05]  /*5230*/  BSYNC B1 ;  /* 0x0000000000017941 */ /* 0x000fea0003800000 */
.L_x_151:
        /* <DEDUP_REMOVED lines=10> */
.L_x_154:
[----:B------:R-:W-:Y:S05]  /*52e0*/  BSYNC B1 ;  /* 0x0000000000017941 */ /* 0x000fea0003800000 */
.L_x_153:
        /* <DEDUP_REMOVED lines=10> */
.L_x_156:
[----:B------:R-:W-:Y:S05]  /*5390*/  BSYNC B1 ;  /* 0x0000000000017941 */ /* 0x000fea0003800000 */
.L_x_155:
        /* <DEDUP_REMOVED lines=9> */
.L_x_158:
[----:B------:R-:W-:Y:S05]  /*5430*/  BSYNC B1 ;  /* 0x0000000000017941 */ /* 0x000fea0003800000 */
.L_x_157:
        /* <DEDUP_REMOVED lines=9> */
.L_x_160:
[----:B------:R-:W-:Y:S05]  /*54d0*/  BSYNC B1 ;  /* 0x0000000000017941 */ /* 0x000fea0003800000 */
.L_x_159:
        /* <DEDUP_REMOVED lines=10> */
.L_x_162:
[----:B------:R-:W-:Y:S05]  /*5580*/  BSYNC B1 ;  /* 0x0000000000017941 */ /* 0x000fea0003800000 */
.L_x_161:
        /* <DEDUP_REMOVED lines=10> */
.L_x_164:
[----:B------:R-:W-:Y:S05]  /*5630*/  BSYNC B1 ;  /* 0x0000000000017941 */ /* 0x000fea0003800000 */
.L_x_163:
        /* <DEDUP_REMOVED lines=9> */
.L_x_166:
[----:B------:R-:W-:Y:S05]  /*56d0*/  BSYNC B1 ;  /* 0x0000000000017941 */ /* 0x000fea0003800000 */
.L_x_165:
        /* <DEDUP_REMOVED lines=9> */
.L_x_168:
[----:B------:R-:W-:Y:S05]  /*5770*/  BSYNC B1 ;  /* 0x0000000000017941 */ /* 0x000fea0003800000 */
.L_x_167:
        /* <DEDUP_REMOVED lines=10> */
.L_x_170:
[----:B------:R-:W-:Y:S05]  /*5820*/  BSYNC B1 ;  /* 0x0000000000017941 */ /* 0x000fea0003800000 */
.L_x_169:
        /* <DEDUP_REMOVED lines=10> */
.L_x_172:
[----:B------:R-:W-:Y:S05]  /*58d0*/  BSYNC B1 ;  /* 0x0000000000017941 */ /* 0x000fea0003800000 */
.L_x_171:
        /* <DEDUP_REMOVED lines=9> */
.L_x_174:
[----:B------:R-:W-:Y:S05]  /*5970*/  BSYNC B1 ;  /* 0x0000000000017941 */ /* 0x000fea0003800000 */
.L_x_173:
        /* <DEDUP_REMOVED lines=9> */
.L_x_176:
[----:B------:R-:W-:Y:S05]  /*5a10*/  BSYNC B1 ;  /* 0x0000000000017941 */ /* 0x000fea0003800000 */
.L_x_175:
        /* <DEDUP_REMOVED lines=10> */
.L_x_178:
[----:B------:R-:W-:Y:S05]  /*5ac0*/  BSYNC B1 ;  /* 0x0000000000017941 */ /* 0x000fea0003800000 */
.L_x_177:
        /* <DEDUP_REMOVED lines=10> */
.L_x_180:
[----:B------:R-:W-:Y:S05]  /*5b70*/  BSYNC B1 ;  /* 0x0000000000017941 */ /* 0x000fea0003800000 */
.L_x_179:
        /* <DEDUP_REMOVED lines=9> */
.L_x_182:
[----:B------:R-:W-:Y:S05]  /*5c10*/  BSYNC B1 ;  /* 0x0000000000017941 */ /* 0x000fea0003800000 */
.L_x_181:
        /* <DEDUP_REMOVED lines=9> */
.L_x_184:
[----:B------:R-:W-:Y:S05]  /*5cb0*/  BSYNC B1 ;  /* 0x0000000000017941 */ /* 0x000fea0003800000 */
.L_x_183:
        /* <DEDUP_REMOVED lines=10> */
.L_x_186:
[----:B------:R-:W-:Y:S05]  /*5d60*/  BSYNC B1 ;  /* 0x0000000000017941 */ /* 0x000fea0003800000 */
.L_x_185:
        /* <DEDUP_REMOVED lines=10> */
.L_x_188:
[----:B------:R-:W-:Y:S05]  /*5e10*/  BSYNC B1 ;  /* 0x0000000000017941 */ /* 0x000fea0003800000 */
.L_x_187:
        /* <DEDUP_REMOVED lines=9> */
.L_x_190:
[----:B------:R-:W-:Y:S05]  /*5eb0*/  BSYNC B1 ;  /* 0x0000000000017941 */ /* 0x000fea0003800000 */
.L_x_189:
        /* <DEDUP_REMOVED lines=9> */
.L_x_192:
[----:B------:R-:W-:Y:S05]  /*5f50*/  BSYNC B1 ;  /* 0x0000000000017941 */ /* 0x000fea0003800000 */
.L_x_191:
        /* <DEDUP_REMOVED lines=10> */
.L_x_194:
[----:B------:R-:W-:Y:S05]  /*6000*/  BSYNC B1 ;  /* 0x0000000000017941 */ /* 0x000fea0003800000 */
.L_x_193:
        /* <DEDUP_REMOVED lines=10> */
.L_x_196:
[----:B------:R-:W-:Y:S05]  /*60b0*/  BSYNC B1 ;  /* 0x0000000000017941 */ /* 0x000fea0003800000 */
.L_x_195:
        /* <DEDUP_REMOVED lines=9> */
.L_x_198:
[----:B------:R-:W-:Y:S05]  /*6150*/  BSYNC B1 ;  /* 0x0000000000017941 */ /* 0x000fea0003800000 */
.L_x_197:
        /* <DEDUP_REMOVED lines=9> */
.L_x_200:
[----:B------:R-:W-:Y:S05]  /*61f0*/  BSYNC B1 ;  /* 0x0000000000017941 */ /* 0x000fea0003800000 */
.L_x_199:
        /* <DEDUP_REMOVED lines=10> */
.L_x_202:
[----:B------:R-:W-:Y:S05]  /*62a0*/  BSYNC B1 ;  /* 0x0000000000017941 */ /* 0x000fea0003800000 */
.L_x_201:
        /* <DEDUP_REMOVED lines=10> */
.L_x_204:
[----:B------:R-:W-:Y:S05]  /*6350*/  BSYNC B1 ;  /* 0x0000000000017941 */ /* 0x000fea0003800000 */
.L_x_203:
        /* <DEDUP_REMOVED lines=9> */
.L_x_206:
[----:B------:R-:W-:Y:S05]  /*63f0*/  BSYNC B1 ;  /* 0x0000000000017941 */ /* 0x000fea0003800000 */
.L_x_205:
        /* <DEDUP_REMOVED lines=9> */
.L_x_208:
[----:B------:R-:W-:Y:S05]  /*6490*/  BSYNC B1 ;  /* 0x0000000000017941 */ /* 0x000fea0003800000 */
.L_x_207:
        /* <DEDUP_REMOVED lines=10> */
.L_x_210:
[----:B------:R-:W-:Y:S05]  /*6540*/  BSYNC B1 ;  /* 0x0000000000017941 */ /* 0x000fea0003800000 */
.L_x_209:
        /* <DEDUP_REMOVED lines=10> */
.L_x_212:
[----:B------:R-:W-:Y:S05]  /*65f0*/  BSYNC B1 ;  /* 0x0000000000017941 */ /* 0x000fea0003800000 */
.L_x_211:
        /* <DEDUP_REMOVED lines=9> */
.L_x_214:
[----:B------:R-:W-:Y:S05]  /*6690*/  BSYNC B1 ;  /* 0x0000000000017941 */ /* 0x000fea0003800000 */
.L_x_213:
        /* <DEDUP_REMOVED lines=9> */
.L_x_216:
[----:B------:R-:W-:Y:S05]  /*6730*/  BSYNC B1 ;  /* 0x0000000000017941 */ /* 0x000fea0003800000 */
.L_x_215:
        /* <DEDUP_REMOVED lines=10> */
.L_x_218:
[----:B------:R-:W-:Y:S05]  /*67e0*/  BSYNC B1 ;  /* 0x0000000000017941 */ /* 0x000fea0003800000 */
.L_x_217:
        /* <DEDUP_REMOVED lines=10> */
.L_x_220:
[----:B------:R-:W-:Y:S05]  /*6890*/  BSYNC B1 ;  /* 0x0000000000017941 */ /* 0x000fea0003800000 */
.L_x_219:
        /* <DEDUP_REMOVED lines=9> */
.L_x_222:
[----:B------:R-:W-:Y:S05]  /*6930*/  BSYNC B1 ;  /* 0x0000000000017941 */ /* 0x000fea0003800000 */
.L_x_221:
        /* <DEDUP_REMOVED lines=9> */
.L_x_224:
[----:B------:R-:W-:Y:S05]  /*69d0*/  BSYNC B1 ;  /* 0x0000000000017941 */ /* 0x000fea0003800000 */
.L_x_223:
        /* <DEDUP_REMOVED lines=10> */
.L_x_226:
[----:B------:R-:W-:Y:S05]  /*6a80*/  BSYNC B1 ;  /* 0x0000000000017941 */ /* 0x000fea0003800000 */
.L_x_225:
        /* <DEDUP_REMOVED lines=10> */
.L_x_228:
[----:B------:R-:W-:Y:S05]  /*6b30*/  BSYNC B1 ;  /* 0x0000000000017941 */ /* 0x000fea0003800000 */
.L_x_227:
        /* <DEDUP_REMOVED lines=9> */
.L_x_230:
[----:B------:R-:W-:Y:S05]  /*6bd0*/  BSYNC B1 ;  /* 0x0000000000017941 */ /* 0x000fea0003800000 */
.L_x_229:
        /* <DEDUP_REMOVED lines=9> */
.L_x_232:
[----:B------:R-:W-:Y:S05]  /*6c70*/  BSYNC B1 ;  /* 0x0000000000017941 */ /* 0x000fea0003800000 */
.L_x_231:
        /* <DEDUP_REMOVED lines=10> */
.L_x_234:
[----:B------:R-:W-:Y:S05]  /*6d20*/  BSYNC B1 ;  /* 0x0000000000017941 */ /* 0x000fea0003800000 */
.L_x_233:
        /* <DEDUP_REMOVED lines=10> */
.L_x_236:
[----:B------:R-:W-:Y:S05]  /*6dd0*/  BSYNC B1 ;  /* 0x0000000000017941 */ /* 0x000fea0003800000 */
.L_x_235:
        /* <DEDUP_REMOVED lines=9> */
.L_x_238:
[----:B------:R-:W-:Y:S05]  /*6e70*/  BSYNC B1 ;  /* 0x0000000000017941 */ /* 0x000fea0003800000 */
.L_x_237:
        /* <DEDUP_REMOVED lines=9> */
.L_x_240:
[----:B------:R-:W-:Y:S05]  /*6f10*/  BSYNC B1 ;  /* 0x0000000000017941 */ /* 0x000fea0003800000 */
.L_x_239:
        /* <DEDUP_REMOVED lines=10> */
.L_x_242:
[----:B------:R-:W-:Y:S05]  /*6fc0*/  BSYNC B1 ;  /* 0x0000000000017941 */ /* 0x000fea0003800000 */
.L_x_241:
        /* <DEDUP_REMOVED lines=10> */
.L_x_244:
[----:B------:R-:W-:Y:S05]  /*7070*/  BSYNC B1 ;  /* 0x0000000000017941 */ /* 0x000fea0003800000 */
.L_x_243:
        /* <DEDUP_REMOVED lines=9> */
.L_x_246:
[----:B------:R-:W-:Y:S05]  /*7110*/  BSYNC B1 ;  /* 0x0000000000017941 */ /* 0x000fea0003800000 */
.L_x_245:
        /* <DEDUP_REMOVED lines=9> */
.L_x_248:
[----:B------:R-:W-:Y:S05]  /*71b0*/  BSYNC B1 ;  /* 0x0000000000017941 */ /* 0x000fea0003800000 */
.L_x_247:
        /* <DEDUP_REMOVED lines=10> */
.L_x_250:
[----:B------:R-:W-:Y:S05]  /*7260*/  BSYNC B1 ;  /* 0x0000000000017941 */ /* 0x000fea0003800000 */
.L_x_249:
        /* <DEDUP_REMOVED lines=10> */
.L_x_252:
[----:B------:R-:W-:Y:S05]  /*7310*/  BSYNC B1 ;  /* 0x0000000000017941 */ /* 0x000fea0003800000 */
.L_x_251:
        /* <DEDUP_REMOVED lines=9> */
.L_x_254:
[----:B------:R-:W-:Y:S05]  /*73b0*/  BSYNC B1 ;  /* 0x0000000000017941 */ /* 0x000fea0003800000 */
.L_x_253:
        /* <DEDUP_REMOVED lines=9> */
.L_x_256:
[----:B------:R-:W-:Y:S05]  /*7450*/  BSYNC B1 ;  /* 0x0000000000017941 */ /* 0x000fea0003800000 */
.L_x_255:
        /* <DEDUP_REMOVED lines=10> */
.L_x_258:
[----:B------:R-:W-:Y:S05]  /*7500*/  BSYNC B1 ;  /* 0x0000000000017941 */ /* 0x000fea0003800000 */
.L_x_257:
        /* <DEDUP_REMOVED lines=10> */
.L_x_260:
[----:B------:R-:W-:Y:S05]  /*75b0*/  BSYNC B1 ;  /* 0x0000000000017941 */ /* 0x000fea0003800000 */
.L_x_259:
        /* <DEDUP_REMOVED lines=9> */
.L_x_262:
[----:B------:R-:W-:Y:S05]  /*7650*/  BSYNC B1 ;  /* 0x0000000000017941 */ /* 0x000fea0003800000 */
.L_x_261:
        /* <DEDUP_REMOVED lines=9> */
.L_x_264:
[----:B------:R-:W-:Y:S05]  /*76f0*/  BSYNC B1 ;  /* 0x0000000000017941 */ /* 0x000fea0003800000 */
.L_x_263:
        /* <DEDUP_REMOVED lines=10> */
.L_x_266:
[----:B------:R-:W-:Y:S05]  /*77a0*/  BSYNC B1 ;  /* 0x0000000000017941 */ /* 0x000fea0003800000 */
.L_x_265:
        /* <DEDUP_REMOVED lines=10> */
.L_x_268:
[----:B------:R-:W-:Y:S05]  /*7850*/  BSYNC B1 ;  /* 0x0000000000017941 */ /* 0x000fea0003800000 */
.L_x_267:
        /* <DEDUP_REMOVED lines=9> */
.L_x_270:
[----:B------:R-:W-:Y:S05]  /*78f0*/  BSYNC B1 ;  /* 0x0000000000017941 */ /* 0x000fea0003800000 */
.L_x_269:
        /* <DEDUP_REMOVED lines=9> */
.L_x_272:
[----:B------:R-:W-:Y:S05]  /*7990*/  BSYNC B1 ;  /* 0x0000000000017941 */ /* 0x000fea0003800000 */
.L_x_271:
        /* <DEDUP_REMOVED lines=10> */
.L_x_274:
[----:B------:R-:W-:Y:S05]  /*7a40*/  BSYNC B1 ;  /* 0x0000000000017941 */ /* 0x000fea0003800000 */
.L_x_273:
        /* <DEDUP_REMOVED lines=10> */
.L_x_276:
[----:B------:R-:W-:Y:S05]  /*7af0*/  BSYNC B1 ;  /* 0x0000000000017941 */ /* 0x000fea0003800000 */
.L_x_275:
        /* <DEDUP_REMOVED lines=9> */
.L_x_278:
[----:B------:R-:W-:Y:S05]  /*7b90*/  BSYNC B1 ;  /* 0x0000000000017941 */ /* 0x000fea0003800000 */
.L_x_277:
        /* <DEDUP_REMOVED lines=9> */
.L_x_280:
[----:B------:R-:W-:Y:S05]  /*7c30*/  BSYNC B1 ;  /* 0x0000000000017941 */ /* 0x000fea0003800000 */
.L_x_279:
        /* <DEDUP_REMOVED lines=10> */
.L_x_282:
[----:B------:R-:W-:Y:S05]  /*7ce0*/  BSYNC B1 ;  /* 0x0000000000017941 */ /* 0x000fea0003800000 */
.L_x_281:
        /* <DEDUP_REMOVED lines=10> */
.L_x_284:
[----:B------:R-:W-:Y:S05]  /*7d90*/  BSYNC B1 ;  /* 0x0000000000017941 */ /* 0x000fea0003800000 */
.L_x_283:
        /* <DEDUP_REMOVED lines=9> */
.L_x_286:
[----:B------:R-:W-:Y:S05]  /*7e30*/  BSYNC B1 ;  /* 0x0000000000017941 */ /* 0x000fea0003800000 */
.L_x_285:
[----:B-----5:R-:W-:Y:S01]  /*7e40*/  LOP3.LUT R3, R18, 0xffffe000, RZ, 0xc0, !PT ;  /* 0xffffe00012037812 */ /* 0x020fe200078ec0ff */
[----:B0-----:R-:W-:Y:S01]  /*7e50*/  @P1 IMAD.MOV.U32 R4, RZ, RZ, R10 ;  /* 0x000000ffff041224 */ /* 0x001fe200078e000a */
[----:B------:R-:W-:Y:S01]  /*7e60*/  ISETP.GT.AND P0, PT, R2, 0x8, P0 ;  /* 0x000000080200780c */ /* 0x000fe20000704270 */
[----:B------:R-:W-:Y:S01]  /*7e70*/  @P1 IMAD.MOV.U32 R5, RZ, RZ, R11 ;  /* 0x000000ffff051224 */ /* 0x000fe200078e000b */
[----:B------:R-:W-:Y:S01]  /*7e80*/  BSSY B1, `(.L_x_287) ;  /* 0x0000007000017945 */ /* 0x000fe20003800000 */
[----:B------:R-:W-:-:S04]  /*7e90*/  FMUL R3, R3, R22 ;  /* 0x0000001603037220 */ /* 0x000fc80000400000 */
[----:B------:R-:W-:-:S05]  /*7ea0*/  FFMA R3, R150, R23, R3 ;  /* 0x0000001796037223 */ /* 0x000fca0000000003 */
[----:B------:R-:W-:-:S05]  /*7eb0*/  F2FP.TF32.F32.PACK_B R3, R3 ;  /* 0x00000003ff03723e */ /* 0x000fca00024050ff */
[----:B------:R0:W-:Y:S01]  /*7ec0*/  @P1 STG.E desc[UR50][R4.64+0x3e0], R3 ;  /* 0x0003e00304001986 */ /* 0x0001e2000c101932 */
[----:B------:R-:W-:Y:S05]  /*7ed0*/  @!P0 BRA `(.L_x_288) ;  /* 0x0000000000048947 */ /* 0x000fea0003800000 */
[----:B------:R0:W5:Y:S02]  /*7ee0*/  LDG.E.LTC128B R18, desc[UR50][R8.64+0x3e4] ;  /* 0x0003e43208127981 */ /* 0x000164000c1e1920 */
.L_x_288:
[----:B------:R-:W-:Y:S05]  /*7ef0*/  BSYNC B1 ;  /* 0x0000000000017941 */ /* 0x000fea0003800000 */
.L_x_287:
[----:B------:R-:W-:Y:S05]  /*7f00*/  @!P0 BRA `(.L_x_289) ;  /* 0x0000002400508947 */ /* 0x000fea0003800000 */
[----:B0----5:R-:W-:-:S05]  /*7f10*/  LOP3.LUT R3, R18, 0xffffe000, RZ, 0xc0, !PT ;  /* 0xffffe00012037812 */ /* 0x021fca00078ec0ff */
[----:B------:R-:W-:-:S04]  /*7f20*/  FMUL R0, R3, R22 ;  /* 0x0000001603007220 */ /* 0x000fc80000400000 */
[----:B------:R-:W-:-:S05]  /*7f30*/  FFMA R151, R151, R23, R0 ;  /* 0x0000001797977223 */ /* 0x000fca0000000000 */
[----:B------:R-:W-:-:S05]  /*7f40*/  F2FP.TF32.F32.PACK_B R151, R151 ;  /* 0x00000097ff97723e */ /* 0x000fca00024050ff */
[----:B------:R0:W-:Y:S01]  /*7f50*/  STG.E desc[UR50][R10.64+0x3e4], R151 ;  /* 0x0003e4970a007986 */ /* 0x0001e2000c101932 */
[----:B------:R-:W-:Y:S05]  /*7f60*/  BRA `(.L_x_289) ;  /* 0x0000002400387947 */ /* 0x000fea0003800000 */
.L_x_36:
[----:B------:R-:W-:Y:S01]  /*7f70*/  ULDC.64 UR4, c[0x0][0x5c0] ;  /* 0x0001700000047ab9 */ /* 0x000fe20000000a00 */
[----:B------:R-:W-:Y:S01]  /*7f80*/  ISETP.GT.AND P1, PT, R0, 0x1, PT ;  /* 0x000000010000780c */ /* 0x000fe20003f24270 */
[-C--:B------:R-:W-:Y:S01]  /*7f90*/  FMUL R3, R24, R23.reuse ;  /* 0x0000001718037220 */ /* 0x080fe20000400000 */
[----:B------:R-:W-:Y:S01]  /*7fa0*/  LEA R4, P0, R164, UR4, 0x2 ;  /* 0x00000004a4047c11 */ /* 0x000fe2000f8010ff */
[-C--:B------:R-:W-:Y:S01]  /*7fb0*/  FMUL R25, R25, R23.reuse ;  /* 0x0000001719197220 */ /* 0x080fe20000400000 */
[----:B------:R-:W-:Y:S01]  /*7fc0*/  ISETP.GT.AND P3, PT, R2, RZ, P1 ;  /* 0x000000ff0200720c */ /* 0x000fe20000f64270 */
[----:B------:R-:W-:Y:S01]  /*7fd0*/  FMUL R9, R26, R23 ;  /* 0x000000171a097220 */ /* 0x000fe20000400000 */
[----:B------:R-:W-:Y:S01]  /*7fe0*/  F2FP.TF32.F32.PACK_B R3, R3 ;  /* 0x00000003ff03723e */ /* 0x000fe200024050ff */
[-C--:B------:R-:W-:Y:S01]  /*7ff0*/  FMUL R27, R27, R23.reuse ;  /* 0x000000171b1b7220 */ /* 0x080fe20000400000 */
[----:B------:R-:W-:Y:S01]  /*8000*/  LEA.HI.X R5, R164, UR5, R173, 0x2, P0 ;  /* 0x00000005a4057c11 */ /* 0x000fe200080f14ad */
[-C--:B------:R-:W-:Y:S01]  /*8010*/  FMUL R29, R29, R23.reuse ;  /* 0x000000171d1d7220 */ /* 0x080fe20000400000 */
[----:B------:R-:W-:Y:S01]  /*8020*/  ISETP.GT.AND P2, PT, R2, 0x8, P2 ;  /* 0x000000080200780c */ /* 0x000fe20001744270 */
[-C--:B------:R-:W-:Y:S01]  /*8030*/  FMUL R31, R31, R23.reuse ;  /* 0x000000171f1f7220 */ /* 0x080fe20000400000 */
[----:B------:R-:W-:Y:S01]  /*8040*/  ISETP.GT.AND P0, PT, R0, 0x8, PT ;  /* 0x000000080000780c */ /* 0x000fe20003f04270 */
[----:B------:R0:W-:Y:S01]  /*8050*/  @P4 STG.E desc[UR50][R4.64], R3 ;  /* 0x0000000304004986 */ /* 0x0001e2000c101932 */
[C---:B------:R-:W-:Y:S01]  /*8060*/  SHF.L.U64.HI R11, R10.reuse, 0x5, R11 ;  /* 0x000000050a0b7819 */ /* 0x040fe2000001020b */
[-C--:B------:R-:W-:Y:S01]  /*8070*/  FMUL R33, R33, R23.reuse ;  /* 0x0000001721217220 */ /* 0x080fe20000400000 */
[----:B------:R-:W-:Y:S01]  /*8080*/  LEA R6, P4, R10, R4, 0x5 ;  /* 0x000000040a067211 */ /* 0x000fe200078828ff */
[----:B------:R-:W-:Y:S01]  /*8090*/  FMUL R35, R35, R23 ;  /* 0x0000001723237220 */ /* 0x000fe20000400000 */
[----:B------:R-:W-:Y:S01]  /*80a0*/  F2FP.TF32.F32.PACK_B R25, R25 ;  /* 0x00000019ff19723e */ /* 0x000fe200024050ff */
[----:B------:R-:W-:Y:S01]  /*80b0*/  FMUL R37, R37, R23 ;  /* 0x0000001725257220 */ /* 0x000fe20000400000 */
[C---:B------:R-:W-:Y:S01]  /*80c0*/  ISETP.GT.AND P1, PT, R2.reuse, 0x8, P1 ;  /* 0x000000080200780c */ /* 0x040fe20000f24270 */
[----:B------:R-:W-:Y:S01]  /*80d0*/  IMAD.X R7, R11, 0x1, R5, P4 ;  /* 0x000000010b077824 */ /* 0x000fe200020e0605 */
[----:B------:R-:W-:Y:S01]  /*80e0*/  ISETP.GT.AND P5, PT, R2, RZ, P0 ;  /* 0x000000ff0200720c */ /* 0x000fe200007a4270 */
[----:B------:R-:W-:Y:S01]  /*80f0*/  @P3 STG.E desc[UR50][R4.64+0x4], R25 ;  /* 0x0000041904003986 */ /* 0x000fe2000c101932 */
[----:B------:R-:W-:Y:S01]  /*8100*/  F2FP.TF32.F32.PACK_B R9, R9 ;  /* 0x00000009ff09723e */ /* 0x000fe200024050ff */
[-C--:B0-----:R-:W-:Y:S01]  /*8110*/  FMUL R3, R28, R23.reuse ;  /* 0x000000171c037220 */ /* 0x081fe20000400000 */
[----:B------:R-:W-:Y:S01]  /*8120*/  ISETP.GT.AND P3, PT, R0, 0x9, PT ;  /* 0x000000090000780c */ /* 0x000fe20003f64270 */
[----:B------:R-:W-:Y:S01]  /*8130*/  FMUL R11, R30, R23 ;  /* 0x000000171e0b7220 */ /* 0x000fe20000400000 */
[----:B------:R-:W-:Y:S01]  /*8140*/  F2FP.TF32.F32.PACK_B R27, R27 ;  /* 0x0000001bff1b723e */ /* 0x000fe200024050ff */
[----:B------:R0:W-:Y:S01]  /*8150*/  @P2 STG.E desc[UR50][R6.64], R9 ;  /* 0x0000000906002986 */ /* 0x0001e2000c101932 */
[----:B------:R-:W-:Y:S01]  /*8160*/  F2FP.TF32.F32.PACK_B R3, R3 ;  /* 0x00000003ff03723e */ /* 0x000fe200024050ff */
[-C--:B------:R-:W-:Y:S01]  /*8170*/  FMUL R39, R39, R23.reuse ;  /* 0x0000001727277220 */ /* 0x080fe20000400000 */
[C---:B------:R-:W-:Y:S01]  /*8180*/  ISETP.GT.AND P4, PT, R2.reuse, RZ, P3 ;  /* 0x000000ff0200720c */ /* 0x040fe20001f84270 */
[----:B------:R-:W-:Y:S01]  /*8190*/  @P1 STG.E desc[UR50][R6.64+0x4], R27 ;  /* 0x0000041b06001986 */ /* 0x000fe2000c101932 */
[----:B------:R-:W-:Y:S01]  /*81a0*/  ISETP.GT.AND P2, PT, R2, 0x8, P0 ;  /* 0x000000080200780c */ /* 0x000fe20000744270 */
[-C--:B------:R-:W-:Y:S01]  /*81b0*/  FMUL R41, R41, R23.reuse ;  /* 0x0000001729297220 */ /* 0x080fe20000400000 */
[----:B------:R-:W-:Y:S01]  /*81c0*/  ISETP.GT.AND P0, PT, R0, 0x10, PT ;  /* 0x000000100000780c */ /* 0x000fe20003f04270 */
[----:B------:R1:W-:Y:S01]  /*81d0*/  @P5 STG.E desc[UR50][R4.64+0x20], R3 ;  /* 0x0000200304005986 */ /* 0x0003e2000c101932 */
[C---:B------:R-:W-:Y:S01]  /*81e0*/  ISETP.GT.AND P3, PT, R2.reuse, 0x8, P3 ;  /* 0x000000080200780c */ /* 0x040fe20001f64270 */
[-C--:B------:R-:W-:Y:S01]  /*81f0*/  FMUL R43, R43, R23.reuse ;  /* 0x000000172b2b7220 */ /* 0x080fe20000400000 */
[----:B------:R-:W-:Y:S01]  /*8200*/  ISETP.GT.AND P5, PT, R2, RZ, P0 ;  /* 0x000000ff0200720c */ /* 0x000fe200007a4270 */
[----:B0-----:R-:W-:Y:S01]  /*8210*/  FMUL R9, R34, R23 ;  /* 0x0000001722097220 */ /* 0x001fe20000400000 */
[----:B------:R-:W-:Y:S01]  /*8220*/  F2FP.TF32.F32.PACK_B R29, R29 ;  /* 0x0000001dff1d723e */ /* 0x000fe200024050ff */
[----:B------:R-:W-:Y:S01]  /*8230*/  FMUL R45, R45, R23 ;  /* 0x000000172d2d7220 */ /* 0x000fe20000400000 */
[----:B------:R-:W-:Y:S01]  /*8240*/  F2FP.TF32.F32.PACK_B R11, R11 ;  /* 0x0000000bff0b723e */ /* 0x000fe200024050ff */
[----:B------:R-:W-:Y:S01]  /*8250*/  FMUL R47, R47, R23 ;  /* 0x000000172f2f7220 */ /* 0x000fe20000400000 */
[----:B------:R-:W-:Y:S01]  /*8260*/  ISETP.GT.AND P1, PT, R0, 0x11, PT ;  /* 0x000000110000780c */ /* 0x000fe20003f24270 */
[----:B------:R-:W-:Y:S01]  /*8270*/  @P4 STG.E desc[UR50][R4.64+0x24], R29 ;  /* 0x0000241d04004986 */ /* 0x000fe2000c101932 */
[----:B------:R-:W-:Y:S01]  /*8280*/  F2FP.TF32.F32.PACK_B R31, R31 ;  /* 0x0000001fff1f723e */ /* 0x000fe200024050ff */
[-C--:B-1----:R-:W-:Y:S01]  /*8290*/  FMUL R3, R32, R23.reuse ;  /* 0x0000001720037220 */ /* 0x082fe20000400000 */
[C---:B------:R-:W-:Y:S01]  /*82a0*/  ISETP.GT.AND P4, PT, R2.reuse, RZ, P1 ;  /* 0x000000ff0200720c */ /* 0x040fe20000f84270 */
[----:B------:R0:W-:Y:S01]  /*82b0*/  @P2 STG.E desc[UR50][R6.64+0x20], R11 ;  /* 0x0000200b06002986 */ /* 0x0001e2000c101932 */
[----:B------:R-:W-:Y:S01]  /*82c0*/  ISETP.GT.AND P2, PT, R2, 0x8, P0 ;  /* 0x000000080200780c */ /* 0x000fe20000744270 */
[----:B------:R-:W-:Y:S01]  /*82d0*/  FMUL R49, R49, R23 ;  /* 0x0000001731317220 */ /* 0x000fe20000400000 */
[----:B------:R-:W-:Y:S01]  /*82e0*/  F2FP.TF32.F32.PACK_B R3, R3 ;  /* 0x00000003ff03723e */ /* 0x000fe200024050ff */
[----:B------:R-:W-:Y:S01]  /*82f0*/  @P3 STG.E desc[UR50][R6.64+0x24], R31 ;  /* 0x0000241f06003986 */ /* 0x000fe2000c101932 */
[----:B------:R-:W-:Y:S01]  /*8300*/  ISETP.GT.AND P0, PT, R0, 0x18, PT ;  /* 0x000000180000780c */ /* 0x000fe20003f04270 */
[-C--:B------:R-:W-:Y:S01]  /*8310*/  FMUL R51, R51, R23.reuse ;  /* 0x0000001733337220 */ /* 0x080fe20000400000 */
[C---:B------:R-:W-:Y:S01]  /*8320*/  ISETP.GT.AND P3, PT, R2.reuse, 0x8, P1 ;  /* 0x000000080200780c */ /* 0x040fe20000f64270 */
[----:B------:R1:W-:Y:S01]  /*8330*/  @P5 STG.E desc[UR50][R4.64+0x40], R3 ;  /* 0x0000400304005986 */ /* 0x0003e2000c101932 */
[----:B------:R-:W-:Y:S01]  /*8340*/  ISETP.GT.AND P5, PT, R2, RZ, P0 ;  /* 0x000000ff0200720c */ /* 0x000fe200007a4270 */
[----:B------:R-:W-:Y:S01]  /*8350*/  FMUL R53, R53, R23 ;  /* 0x0000001735357220 */ /* 0x000fe20000400000 */
[----:B------:R-:W-:Y:S01]  /*8360*/  F2FP.TF32.F32.PACK_B R33, R33 ;  /* 0x00000021ff21723e */ /* 0x000fe200024050ff */
[----:B0-----:R-:W-:Y:S01]  /*8370*/  FMUL R11, R38, R23 ;  /* 0x00000017260b7220 */ /* 0x001fe20000400000 */
[----:B------:R-:W-:Y:S01]  /*8380*/  F2FP.TF32.F32.PACK_B R9, R9 ;  /* 0x00000009ff09723e */ /* 0x000fe200024050ff */
[----:B------:R-:W-:Y:S01]  /*8390*/  FMUL R55, R55, R23 ;  /* 0x0000001737377220 */ /* 0x000fe20000400000 */
[----:B------:R-:W-:Y:S01]  /*83a0*/  ISETP.GT.AND P1, PT, R0, 0x19, PT ;  /* 0x000000190000780c */ /* 0x000fe20003f24270 */
[----:B------:R-:W-:Y:S01]  /*83b0*/  @P4 STG.E desc[UR50][R4.64+0x44], R33 ;  /* 0x0000442104004986 */ /* 0x000fe2000c101932 */
[----:B------:R-:W-:Y:S01]  /*83c0*/  F2FP.TF32.F32.PACK_B R35, R35 ;  /* 0x00000023ff23723e */ /* 0x000fe200024050ff */
[-C--:B------:R-:W-:Y:S01]  /*83d0*/  FMUL R57, R57, R23.reuse ;  /* 0x0000001739397220 */ /* 0x080fe20000400000 */
[----:B------:R-:W-:Y:S01]  /*83e0*/  ISETP.GT.AND P4, PT, R2, RZ, P1 ;  /* 0x000000ff0200720c */ /* 0x000fe20000f84270 */
[-C--:B-1----:R-:W-:Y:S01]  /*83f0*/  FMUL R3, R36, R23.reuse ;  /* 0x0000001724037220 */ /* 0x082fe20000400000 */
[----:B------:R0:W-:Y:S01]  /*8400*/  @P2 STG.E desc[UR50][R6.64+0x40], R9 ;  /* 0x0000400906002986 */ /* 0x0001e2000c101932 */
[----:B------:R-:W-:Y:S01]  /*8410*/  ISETP.GT.AND P2, PT, R2, 0x8, P0 ;  /* 0x000000080200780c */ /* 0x000fe20000744270 */
[----:B------:R-:W-:Y:S01]  /*8420*/  FMUL R59, R59, R23 ;  /* 0x000000173b3b7220 */ /* 0x000fe20000400000 */
[----:B------:R-:W-:Y:S01]  /*8430*/  ISETP.GT.AND P0, PT, R0, 0x20, PT ;  /* 0x000000200000780c */ /* 0x000fe20003f04270 */
[----:B------:R-:W-:Y:S01]  /*8440*/  @P3 STG.E desc[UR50][R6.64+0x44], R35 ;  /* 0x0000442306003986 */ /* 0x000fe2000c101932 */
[----:B------:R-:W-:Y:S01]  /*8450*/  F2FP.TF32.F32.PACK_B R3, R3 ;  /* 0x00000003ff03723e */ /* 0x000fe200024050ff */
[-C--:B------:R-:W-:Y:S01]  /*8460*/  FMUL R61, R61, R23.reuse ;  /* 0x000000173d3d7220 */ /* 0x080fe20000400000 */
[C---:B------:R-:W-:Y:S01]  /*8470*/  ISETP.GT.AND P3, PT, R2.reuse, 0x8, P1 ;  /* 0x000000080200780c */ /* 0x040fe20000f64270 */
[----:B------:R-:W-:Y:S01]  /*8480*/  FMUL R63, R63, R23 ;  /* 0x000000173f3f7220 */ /* 0x000fe20000400000 */
[----:B------:R-:W-:Y:S01]  /*8490*/  F2FP.TF32.F32.PACK_B R37, R37 ;  /* 0x00000025ff25723e */ /* 0x000fe200024050ff */
[----:B------:R1:W-:Y:S01]  /*84a0*/  @P5 STG.E desc[UR50][R4.64+0x60], R3 ;  /* 0x0000600304005986 */ /* 0x0003e2000c101932 */
[----:B------:R-:W-:Y:S01]  /*84b0*/  ISETP.GT.AND P5, PT, R2, RZ, P0 ;  /* 0x000000ff0200720c */ /* 0x000fe200007a4270 */
[----:B0-----:R-:W-:Y:S01]  /*84c0*/  FMUL R9, R42, R23 ;  /* 0x000000172a097220 */ /* 0x001fe20000400000 */
[----:B------:R-:W-:Y:S01]  /*84d0*/  F2FP.TF32.F32.PACK_B R11, R11 ;  /* 0x0000000bff0b723e */ /* 0x000fe200024050ff */
[----:B------:R-:W-:Y:S01]  /*84e0*/  @P4 STG.E desc[UR50][R4.64+0x64], R37 ;  /* 0x0000642504004986 */ /* 0x000fe2000c101932 */
[----:B------:R-:W-:Y:S01]  /*84f0*/  ISETP.GT.AND P1, PT, R0, 0x21, PT ;  /* 0x000000210000780c */ /* 0x000fe20003f24270 */
[----:B------:R-:W-:Y:S01]  /*8500*/  FMUL R65, R65, R23 ;  /* 0x0000001741417220 */ /* 0x000fe20000400000 */
[----:B------:R-:W-:Y:S01]  /*8510*/  F2FP.TF32.F32.PACK_B R39, R39 ;  /* 0x00000027ff27723e */ /* 0x000fe200024050ff */
[----:B------:R0:W-:Y:S01]  /*8520*/  @P2 STG.E desc[UR50][R6.64+0x60], R11 ;  /* 0x0000600b06002986 */ /* 0x0001e2000c101932 */
[C---:B------:R-:W-:Y:S01]  /*8530*/  ISETP.GT.AND P4, PT, R2.reuse, RZ, P1 ;  /* 0x000000ff0200720c */ /* 0x040fe20000f84270 */
[-C--:B------:R-:W-:Y:S01]  /*8540*/  FMUL R67, R67, R23.reuse ;  /* 0x0000001743437220 */ /* 0x080fe20000400000 */
[----:B------:R-:W-:Y:S01]  /*8550*/  ISETP.GT.AND P2, PT, R2, 0x8, P0 ;  /* 0x000000080200780c */ /* 0x000fe20000744270 */
[-C--:B-1----:R-:W-:Y:S01]  /*8560*/  FMUL R3, R40, R23.reuse ;  /* 0x0000001728037220 */ /* 0x082fe20000400000 */
[----:B------:R-:W-:Y:S01]  /*8570*/  ISETP.GT.AND P0, PT, R0, 0x28, PT ;  /* 0x000000280000780c */ /* 0x000fe20003f04270 */
[----:B------:R-:W-:Y:S01]  /*8580*/  @P3 STG.E desc[UR50][R6.64+0x64], R39 ;  /* 0x0000642706003986 */ /* 0x000fe2000c101932 */
[----:B------:R-:W-:Y:S01]  /*8590*/  ISETP.GT.AND P3, PT, R2, 0x8, P1 ;  /* 0x000000080200780c */ /* 0x000fe20000f64270 */
[----:B------:R-:W-:Y:S01]  /*85a0*/  FMUL R69, R69, R23 ;  /* 0x0000001745457220 */ /* 0x000fe20000400000 */
[----:B------:R-:W-:Y:S01]  /*85b0*/  F2FP.TF32.F32.PACK_B R3, R3 ;  /* 0x00000003ff03723e */ /* 0x000fe200024050ff */
[----:B------:R-:W-:Y:S01]  /*85c0*/  FMUL R71, R71, R23 ;  /* 0x0000001747477220 */ /* 0x000fe20000400000 */
[----:B------:R-:W-:Y:S01]  /*85d0*/  F2FP.TF32.F32.PACK_B R41, R41 ;  /* 0x00000029ff29723e */ /* 0x000fe200024050ff */
[----:B0-----:R-:W-:Y:S01]  /*85e0*/  FMUL R11, R46, R23 ;  /* 0x000000172e0b7220 */ /* 0x001fe20000400000 */
[----:B------:R-:W-:Y:S01]  /*85f0*/  F2FP.TF32.F32.PACK_B R9, R9 ;  /* 0x00000009ff09723e */ /* 0x000fe200024050ff */
[----:B------:R0:W-:Y:S01]  /*8600*/  @P5 STG.E desc[UR50][R4.64+0x80], R3 ;  /* 0x0000800304005986 */ /* 0x0001e2000c101932 */
[----:B------:R-:W-:Y:S01]  /*8610*/  ISETP.GT.AND P5, PT, R2, RZ, P0 ;  /* 0x000000ff0200720c */ /* 0x000fe200007a4270 */
[----:B------:R-:W-:Y:S01]  /*8620*/  FMUL R73, R73, R23 ;  /* 0x0000001749497220 */ /* 0x000fe20000400000 */
[----:B------:R-:W-:Y:S01]  /*8630*/  ISETP.GT.AND P1, PT, R0, 0x29, PT ;  /* 0x000000290000780c */ /* 0x000fe20003f24270 */
[----:B------:R-:W-:Y:S01]  /*8640*/  @P4 STG.E desc[UR50][R4.64+0x84], R41 ;  /* 0x0000842904004986 */ /* 0x000fe2000c101932 */
[----:B------:R-:W-:Y:S01]  /*8650*/  F2FP.TF32.F32.PACK_B R43, R43 ;  /* 0x0000002bff2b723e */ /* 0x000fe200024050ff */
[-C--:B------:R-:W-:Y:S01]  /*8660*/  FMUL R75, R75, R23.reuse ;  /* 0x000000174b4b7220 */ /* 0x080fe20000400000 */
[C---:B------:R-:W-:Y:S01]  /*8670*/  ISETP.GT.AND P4, PT, R2.reuse, RZ, P1 ;  /* 0x000000ff0200720c */ /* 0x040fe20000f84270 */
[----:B------:R1:W-:Y:S01]  /*8680*/  @P2 STG.E desc[UR50][R6.64+0x80], R9 ;  /* 0x0000800906002986 */ /* 0x0003e2000c101932 */
[----:B------:R-:W-:Y:S01]  /*8690*/  ISETP.GT.AND P2, PT, R2, 0x8, P0 ;  /* 0x000000080200780c */ /* 0x000fe20000744270 */
[-C--:B------:R-:W-:Y:S01]  /*86a0*/  FMUL R77, R77, R23.reuse ;  /* 0x000000174d4d7220 */ /* 0x080fe20000400000 */
[----:B------:R-:W-:Y:S01]  /*86b0*/  ISETP.GT.AND P0, PT, R0, 0x30, PT ;  /* 0x000000300000780c */ /* 0x000fe20003f04270 */
[-C--:B0-----:R-:W-:Y:S01]  /*86c0*/  FMUL R3, R44, R23.reuse ;  /* 0x000000172c037220 */ /* 0x081fe20000400000 */
[----:B------:R-:W-:Y:S01]  /*86d0*/  @P3 STG.E desc[UR50][R6.64+0x84], R43 ;  /* 0x0000842b06003986 */ /* 0x000fe2000c101932 */
[----:B------:R-:W-:Y:S01]  /*86e0*/  ISETP.GT.AND P3, PT, R2, 0x8, P1 ;  /* 0x000000080200780c */ /* 0x000fe20000f64270 */
[----:B------:R-:W-:Y:S01]  /*86f0*/  FMUL R79, R79, R23 ;  /* 0x000000174f4f7220 */ /* 0x000fe20000400000 */
[----:B------:R-:W-:Y:S01]  /*8700*/  F2FP.TF32.F32.PACK_B R45, R45 ;  /* 0x0000002dff2d723e */ /* 0x000fe200024050ff */
[----:B------:R-:W-:Y:S01]  /*8710*/  FMUL R81, R81, R23 ;  /* 0x0000001751517220 */ /* 0x000fe20000400000 */
[----:B------:R-:W-:Y:S01]  /*8720*/  F2FP.TF32.F32.PACK_B R3, R3 ;  /* 0x00000003ff03723e */ /* 0x000fe200024050ff */
[----:B------:R-:W-:Y:S01]  /*8730*/  FMUL R83, R83, R23 ;  /* 0x0000001753537220 */ /* 0x000fe20000400000 */
[----:B------:R-:W-:Y:S01]  /*8740*/  F2FP.TF32.F32.PACK_B R11, R11 ;  /* 0x0000000bff0b723e */ /* 0x000fe200024050ff */
[-C--:B-1----:R-:W-:Y:S01]  /*8750*/  FMUL R9, R50, R23.reuse ;  /* 0x0000001732097220 */ /* 0x082fe20000400000 */
[----:B------:R-:W-:Y:S01]  /*8760*/  ISETP.GT.AND P1, PT, R0, 0x31, PT ;  /* 0x000000310000780c */ /* 0x000fe20003f24270 */
[----:B------:R0:W-:Y:S01]  /*8770*/  @P5 STG.E desc[UR50][R4.64+0xa0], R3 ;  /* 0x0000a00304005986 */ /* 0x0001e2000c101932 */
[C---:B------:R-:W-:Y:S01]  /*8780*/  ISETP.GT.AND P5, PT, R2.reuse, RZ, P0 ;  /* 0x000000ff0200720c */ /* 0x040fe200007a4270 */
[----:B------:R-:W-:Y:S01]  /*8790*/  FMUL R85, R85, R23 ;  /* 0x0000001755557220 */ /* 0x000fe20000400000 */
[----:B------:R-:W-:Y:S01]  /*87a0*/  F2FP.TF32.F32.PACK_B R47, R47 ;  /* 0x0000002fff2f723e */ /* 0x000fe200024050ff */
[----:B------:R-:W-:Y:S01]  /*87b0*/  @P4 STG.E desc[UR50][R4.64+0xa4], R45 ;  /* 0x0000a42d04004986 */ /* 0x000fe2000c101932 */
[C---:B------:R-:W-:Y:S01]  /*87c0*/  ISETP.GT.AND P4, PT, R2.reuse, RZ, P1 ;  /* 0x000000ff0200720c */ /* 0x040fe20000f84270 */
[----:B------:R-:W-:Y:S01]  /*87d0*/  FMUL R87, R87, R23 ;  /* 0x0000001757577220 */ /* 0x000fe20000400000 */
[----:B------:R-:W-:Y:S01]  /*87e0*/  F2FP.TF32.F32.PACK_B R49, R49 ;  /* 0x00000031ff31723e */ /* 0x000fe200024050ff */
        /* <DEDUP_REMOVED lines=11> */
[-C--:B------:R-:W-:Y:S01]  /*88a0*/  FMUL R95, R95, R23.reuse ;  /* 0x000000175f5f7220 */ /* 0x080fe20000400000 */
[----:B------:R-:W-:Y:S01]  /*88b0*/  ISETP.GT.AND P1, PT, R0, 0x39, PT ;  /* 0x000000390000780c */ /* 0x000fe20003f24270 */
[----:B-1----:R-:W-:Y:S01]  /*88c0*/  FMUL R11, R54, R23 ;  /* 0x00000017360b7220 */ /* 0x002fe20000400000 */
[----:B------:R-:W-:Y:S01]  /*88d0*/  F2FP.TF32.F32.PACK_B R51, R51 ;  /* 0x00000033ff33723e */ /* 0x000fe200024050ff */
        /* <DEDUP_REMOVED lines=15> */
[-C--:B------:R-:W-:Y:S01]  /*89d0*/  FMUL R103, R103, R23.reuse ;  /* 0x0000001767677220 */ /* 0x080fe20000400000 */
[----:B------:R-:W-:Y:S01]  /*89e0*/  ISETP.GT.AND P1, PT, R0, 0x41, PT ;  /* 0x000000410000780c */ /* 0x000fe20003f24270 */
[----:B------:R-:W-:Y:S01]  /*89f0*/  FMUL R105, R105, R23 ;  /* 0x0000001769697220 */ /* 0x000fe20000400000 */
[----:B------:R-:W-:Y:S01]  /*8a00*/  F2FP.TF32.F32.PACK_B R3, R3 ;  /* 0x00000003ff03723e */ /* 0x000fe200024050ff */
[----:B------:R-:W-:Y:S01]  /*8a10*/  FMUL R107, R107, R23 ;  /* 0x000000176b6b7220 */ /* 0x000fe20000400000 */
[----:B------:R-:W-:Y:S01]  /*8a20*/  F2FP.TF32.F32.PACK_B R55, R55 ;  /* 0x00000037ff37723e */ /* 0x000fe200024050ff */
        /* <DEDUP_REMOVED lines=21> */
[-C--:B------:R-:W-:Y:S01]  /*8b80*/  FMUL R119, R119, R23.reuse ;  /* 0x0000001777777220 */ /* 0x080fe20000400000 */
[----:B-1----:R-:W-:Y:S01]  /*8b90*/  FMUL R11, R62, R23 ;  /* 0x000000173e0b7220 */ /* 0x002fe20000400000 */
[----:B------:R-:W-:Y:S01]  /*8ba0*/  F2FP.TF32.F32.PACK_B R61, R61 ;  /* 0x0000003dff3d723e */ /* 0x000fe200024050ff */
[-C--:B------:R-:W-:Y:S01]  /*8bb0*/  FMUL R121, R121, R23.reuse ;  /* 0x0000001779797220 */ /* 0x080fe20000400000 */
        /* <DEDUP_REMOVED lines=51> */
[----:B------:R-:W-:Y:S01]  /*8ef0*/  ISETP.GT.AND P4, PT, R2, RZ, P1 ;  /* 0x000000ff0200720c */ /* 0x000fe20000f84270 */
[----:B------:R-:W-:Y:S01]  /*8f00*/  FMUL R15, R150, R23 ;  /* 0x00000017960f7220 */ /* 0x000fe20000400000 */
[----:B------:R-:W-:Y:S01]  /*8f10*/  F2FP.TF32.F32.PACK_B R71, R71 ;  /* 0x00000047ff47723e */ /* 0x000fe200024050ff */
[----:B------:R1:W-:Y:S01]  /*8f20*/  @P2 STG.E desc[UR50][R6.64+0x140], R9 ;  /* 0x0001400906002986 */ /* 0x0003e2000c101932 */
[----:B------:R-:W-:Y:S01]  /*8f30*/  ISETP.GT.AND P2, PT, R2, 0x8, P0 ;  /* 0x000000080200780c */ /* 0x000fe20000744270 */
[-C--:B------:R-:W-:Y:S01]  /*8f40*/  FMUL R151, R151, R23.reuse ;  /* 0x0000001797977220 */ /* 0x080fe20000400000 */
[----:B------:R-:W-:Y:S01]  /*8f50*/  ISETP.GT.AND P0, PT, R0, 0x60, PT ;  /* 0x000000600000780c */ /* 0x000fe20003f04270 */
[----:B0-----:R-:W-:Y:S01]  /*8f60*/  FMUL R3, R68, R23 ;  /* 0x0000001744037220 */ /* 0x001fe20000400000 */
[----:B------:R-:W-:Y:S01]  /*8f70*/  @P3 STG.E desc[UR50][R6.64+0x144], R67 ;  /* 0x0001444306003986 */ /* 0x000fe2000c101932 */
[----:B------:R-:W-:-:S02]  /*8f80*/  ISETP.GT.AND P3, PT, R2, 0x8, P1 ;  /* 0x000000080200780c */ /* 0x000fc40000f64270 */
[----:B------:R-:W-:Y:S02]  /*8f90*/  ISETP.GT.AND P1, PT, R0, 0x61, PT ;  /* 0x000000610000780c */ /* 0x000fe40003f24270 */
[----:B------:R-:W-:Y:S01]  /*8fa0*/  F2FP.TF32.F32.PACK_B R3, R3 ;  /* 0x00000003ff03723e */ /* 0x000fe200024050ff */
[----:B-1----:R-:W-:Y:S01]  /*8fb0*/  FMUL R9, R74, R23 ;  /* 0x000000174a097220 */ /* 0x002fe20000400000 */
[----:B------:R-:W-:-:S03]  /*8fc0*/  F2FP.TF32.F32.PACK_B R73, R73 ;  /* 0x00000049ff49723e */ /* 0x000fc600024050ff */
[----:B------:R0:W-:Y:S01]  /*8fd0*/  @P5 STG.E desc[UR50][R4.64+0x160], R3 ;  /* 0x0001600304005986 */ /* 0x0001e2000c101932 */
[C---:B------:R-:W-:Y:S02]  /*8fe0*/  ISETP.GT.AND P5, PT, R2.reuse, RZ, P0 ;  /* 0x000000ff0200720c */ /* 0x040fe400007a4270 */
[----:B------:R-:W-:Y:S01]  /*8ff0*/  F2FP.TF32.F32.PACK_B R9, R9 ;  /* 0x00000009ff09723e */ /* 0x000fe200024050ff */
[----:B------:R-:W-:Y:S01]  /*9000*/  @P4 STG.E desc[UR50][R4.64+0x164], R69 ;  /* 0x0001644504004986 */ /* 0x000fe2000c101932 */
[C---:B------:R-:W-:Y:S02]  /*9010*/  ISETP.GT.AND P4, PT, R2.reuse, RZ, P1 ;  /* 0x000000ff0200720c */ /* 0x040fe40000f84270 */
[----:B------:R-:W-:Y:S01]  /*9020*/  F2FP.TF32.F32.PACK_B R75, R75 ;  /* 0x0000004bff4b723e */ /* 0x000fe200024050ff */
[----:B------:R1:W-:Y:S01]  /*9030*/  @P2 STG.E desc[UR50][R6.64+0x160], R11 ;  /* 0x0001600b06002986 */ /* 0x0003e2000c101932 */
[----:B------:R-:W-:Y:S02]  /*9040*/  ISETP.GT.AND P2, PT, R2, 0x8, P0 ;  /* 0x000000080200780c */ /* 0x000fe40000744270 */
        /* <DEDUP_REMOVED lines=250> */
[----:B------:R-:W-:Y:S01]  /*9ff0*/  ISETP.GT.AND P0, PT, R2, 0x8, P0 ;  /* 0x000000080200780c */ /* 0x000fe20000704270 */
[----:B------:R-:W-:Y:S01]  /*a000*/  @P4 STG.E desc[UR50][R4.64+0x364], R133 ;  /* 0x0003648504004986 */ /* 0x000fe2000c101932 */
[----:B------:R-:W-:Y:S02]  /*a010*/  ISETP.GT.AND P4, PT, R0, 0xe9, PT ;  /* 0x000000e90000780c */ /* 0x000fe40003f84270 */
[----:B------:R-:W-:Y:S01]  /*a020*/  F2FP.TF32.F32.PACK_B R9, R9 ;  /* 0x00000009ff09723e */ /* 0x000fe200024050ff */
[----:B------:R1:W-:Y:S01]  /*a030*/  @P2 STG.E desc[UR50][R6.64+0x360], R11 ;  /* 0x0003600b06002986 */ /* 0x0003e2000c101932 */
[C---:B------:R-:W-:Y:S02]  /*a040*/  ISETP.GT.AND P2, PT, R2.reuse, RZ, P1 ;  /* 0x000000ff0200720c */ /* 0x040fe40000f44270 */
[----:B------:R-:W-:Y:S01]  /*a050*/  ISETP.GT.AND P1, PT, R2, 0x8, P1 ;  /* 0x000000080200780c */ /* 0x000fe20000f24270 */
[----:B0-----:R-:W-:Y:S01]  /*a060*/  FMUL R3, R136, R23 ;  /* 0x0000001788037220 */ /* 0x001fe20000400000 */
[----:B------:R-:W-:Y:S01]  /*a070*/  @P3 STG.E desc[UR50][R6.64+0x364], R135 ;  /* 0x0003648706003986 */ /* 0x000fe2000c101932 */
[----:B------:R-:W-:-:S02]  /*a080*/  ISETP.GT.AND P6, PT, R2, RZ, P4 ;  /* 0x000000ff0200720c */ /* 0x000fc400027c4270 */
[----:B------:R-:W-:Y:S02]  /*a090*/  F2FP.TF32.F32.PACK_B R139, R139 ;  /* 0x0000008bff8b723e */ /* 0x000fe400024050ff */
[----:B------:R-:W-:Y:S02]  /*a0a0*/  F2FP.TF32.F32.PACK_B R3, R3 ;  /* 0x00000003ff03723e */ /* 0x000fe400024050ff */
[----:B------:R-:W-:Y:S01]  /*a0b0*/  F2FP.TF32.F32.PACK_B R141, R141 ;  /* 0x0000008dff8d723e */ /* 0x000fe200024050ff */
[----:B-1----:R-:W-:Y:S01]  /*a0c0*/  FMUL R11, R146, R23 ;  /* 0x00000017920b7220 */ /* 0x002fe20000400000 */
[----:B------:R-:W-:Y:S01]  /*a0d0*/  ISETP.GT.AND P4, PT, R2, 0x8, P4 ;  /* 0x000000080200780c */ /* 0x000fe20002784270 */
[----:B------:R0:W-:Y:S01]  /*a0e0*/  @P5 STG.E desc[UR50][R4.64+0x380], R3 ;  /* 0x0003800304005986 */ /* 0x0001e2000c101932 */
[----:B------:R-:W-:Y:S02]  /*a0f0*/  ISETP.GT.AND P5, PT, R0, 0xe8, PT ;  /* 0x000000e80000780c */ /* 0x000fe40003fa4270 */
[----:B------:R-:W-:Y:S01]  /*a100*/  F2FP.TF32.F32.PACK_B R143, R143 ;  /* 0x0000008fff8f723e */ /* 0x000fe200024050ff */
[----:B------:R-:W-:Y:S01]  /*a110*/  @P2 STG.E desc[UR50][R4.64+0x384], R137 ;  /* 0x0003848904002986 */ /* 0x000fe2000c101932 */
[----:B------:R-:W-:-:S02]  /*a120*/  ISETP.GT.AND P3, PT, R2, RZ, P5 ;  /* 0x000000ff0200720c */ /* 0x000fc40002f64270 */
[----:B------:R-:W-:Y:S01]  /*a130*/  ISETP.GT.AND P5, PT, R2, 0x8, P5 ;  /* 0x000000080200780c */ /* 0x000fe20002fa4270 */
[----:B------:R1:W-:Y:S01]  /*a140*/  @P0 STG.E desc[UR50][R6.64+0x380], R9 ;  /* 0x0003800906000986 */ /* 0x0003e2000c101932 */
[C---:B------:R-:W-:Y:S02]  /*a150*/  ISETP.GT.AND P2, PT, R0.reuse, 0xf1, PT ;  /* 0x000000f10000780c */ /* 0x040fe40003f44270 */
[----:B------:R-:W-:Y:S01]  /*a160*/  ISETP.GT.AND P0, PT, R0, 0xf9, PT ;  /* 0x000000f90000780c */ /* 0x000fe20003f04270 */
[----:B0-----:R-:W-:Y:S01]  /*a170*/  FMUL R3, R140, R23 ;  /* 0x000000178c037220 */ /* 0x001fe20000400000 */
[----:B------:R-:W-:Y:S01]  /*a180*/  @P1 STG.E desc[UR50][R6.64+0x384], R139 ;  /* 0x0003848b06001986 */ /* 0x000fe2000c101932 */
[----:B------:R-:W-:Y:S02]  /*a190*/  ISETP.GT.AND P1, PT, R0, 0xf8, PT ;  /* 0x000000f80000780c */ /* 0x000fe40003f24270 */
[----:B------:R-:W-:Y:S02]  /*a1a0*/  F2FP.TF32.F32.PACK_B R145, R145 ;  /* 0x00000091ff91723e */ /* 0x000fe400024050ff */
[----:B------:R-:W-:Y:S01]  /*a1b0*/  F2FP.TF32.F32.PACK_B R3, R3 ;  /* 0x00000003ff03723e */ /* 0x000fe200024050ff */
[----:B-1----:R-:W-:Y:S01]  /*a1c0*/  FMUL R9, R142, R23 ;  /* 0x000000178e097220 */ /* 0x002fe20000400000 */
[----:B------:R-:W-:-:S03]  /*a1d0*/  F2FP.TF32.F32.PACK_B R11, R11 ;  /* 0x0000000bff0b723e */ /* 0x000fc600024050ff */
[----:B------:R0:W-:Y:S01]  /*a1e0*/  @P3 STG.E desc[UR50][R4.64+0x3a0], R3 ;  /* 0x0003a00304003986 */ /* 0x0001e2000c101932 */
[----:B------:R-:W-:Y:S02]  /*a1f0*/  ISETP.GT.AND P3, PT, R0, 0xf0, PT ;  /* 0x000000f00000780c */ /* 0x000fe40003f64270 */
[----:B------:R-:W-:Y:S01]  /*a200*/  F2FP.TF32.F32.PACK_B R9, R9 ;  /* 0x00000009ff09723e */ /* 0x000fe200024050ff */
[----:B------:R-:W-:Y:S01]  /*a210*/  @P6 STG.E desc[UR50][R4.64+0x3a4], R141 ;  /* 0x0003a48d04006986 */ /* 0x000fe2000c101932 */
[C---:B------:R-:W-:Y:S02]  /*a220*/  ISETP.GT.AND P6, PT, R2.reuse, RZ, P3 ;  /* 0x000000ff0200720c */ /* 0x040fe40001fc4270 */
[C---:B------:R-:W-:Y:S01]  /*a230*/  ISETP.GT.AND P3, PT, R2.reuse, 0x8, P3 ;  /* 0x000000080200780c */ /* 0x040fe20001f64270 */
[----:B------:R-:W-:Y:S01]  /*a240*/  @P5 STG.E desc[UR50][R6.64+0x3a0], R9 ;  /* 0x0003a00906005986 */ /* 0x000fe2000c101932 */
[C---:B------:R-:W-:Y:S02]  /*a250*/  ISETP.GT.AND P5, PT, R2.reuse, RZ, P2 ;  /* 0x000000ff0200720c */ /* 0x040fe400017a4270 */
[----:B------:R-:W-:Y:S01]  /*a260*/  ISETP.GT.AND P2, PT, R2, 0x8, P2 ;  /* 0x000000080200780c */ /* 0x000fe20001744270 */
[----:B0-----:R-:W-:Y:S01]  /*a270*/  FMUL R3, R144, R23 ;  /* 0x0000001790037220 */ /* 0x001fe20000400000 */
[----:B------:R-:W-:Y:S01]  /*a280*/  @P4 STG.E desc[UR50][R6.64+0x3a4], R143 ;  /* 0x0003a48f06004986 */ /* 0x000fe2000c101932 */
[----:B------:R-:W-:-:S02]  /*a290*/  ISETP.GT.AND P4, PT, R2, RZ, P0 ;  /* 0x000000ff0200720c */ /* 0x000fc40000784270 */
[C---:B------:R-:W-:Y:S02]  /*a2a0*/  ISETP.GT.AND P0, PT, R2.reuse, 0x8, P0 ;  /* 0x000000080200780c */ /* 0x040fe40000704270 */
[----:B------:R-:W-:Y:S02]  /*a2b0*/  F2FP.TF32.F32.PACK_B R3, R3 ;  /* 0x00000003ff03723e */ /* 0x000fe400024050ff */
[----:B------:R-:W-:Y:S02]  /*a2c0*/  F2FP.TF32.F32.PACK_B R147, R147 ;  /* 0x00000093ff93723e */ /* 0x000fe400024050ff */
[----:B------:R-:W-:Y:S01]  /*a2d0*/  F2FP.TF32.F32.PACK_B R13, R13 ;  /* 0x0000000dff0d723e */ /* 0x000fe200024050ff */
[----:B------:R0:W-:Y:S01]  /*a2e0*/  @P6 STG.E desc[UR50][R4.64+0x3c0], R3 ;  /* 0x0003c00304006986 */ /* 0x0001e2000c101932 */
[C---:B------:R-:W-:Y:S02]  /*a2f0*/  ISETP.GT.AND P6, PT, R2.reuse, RZ, P1 ;  /* 0x000000ff0200720c */ /* 0x040fe40000fc4270 */
[----:B------:R-:W-:Y:S01]  /*a300*/  ISETP.GT.AND P1, PT, R2, 0x8, P1 ;  /* 0x000000080200780c */ /* 0x000fe20000f24270 */
[----:B------:R-:W-:Y:S01]  /*a310*/  @P5 IMAD.MOV.U32 R2, RZ, RZ, R4 ;  /* 0x000000ffff025224 */ /* 0x000fe200078e0004 */
[----:B------:R-:W-:-:S02]  /*a320*/  F2FP.TF32.F32.PACK_B R149, R149 ;  /* 0x00000095ff95723e */ /* 0x000fc400024050ff */
[----:B------:R-:W-:Y:S02]  /*a330*/  F2FP.TF32.F32.PACK_B R15, R15 ;  /* 0x0000000fff0f723e */ /* 0x000fe400024050ff */
[----:B------:R-:W-:Y:S01]  /*a340*/  F2FP.TF32.F32.PACK_B R151, R151 ;  /* 0x00000097ff97723e */ /* 0x000fe200024050ff */
[----:B0-----:R-:W-:-:S05]  /*a350*/  @P5 IMAD.MOV.U32 R3, RZ, RZ, R5 ;  /* 0x000000ffff035224 */ /* 0x001fca00078e0005 */
[----:B------:R0:W-:Y:S02]  /*a360*/  @P5 STG.E desc[UR50][R2.64+0x3c4], R145 ;  /* 0x0003c49102005986 */ /* 0x0001e4000c101932 */
[----:B0-----:R-:W-:Y:S02]  /*a370*/  @P3 IMAD.MOV.U32 R2, RZ, RZ, R6 ;  /* 0x000000ffff023224 */ /* 0x001fe400078e0006 */
[----:B------:R-:W-:-:S05]  /*a380*/  @P3 IMAD.MOV.U32 R3, RZ, RZ, R7 ;  /* 0x000000ffff033224 */ /* 0x000fca00078e0007 */
[----:B------:R0:W-:Y:S02]  /*a390*/  @P3 STG.E desc[UR50][R2.64+0x3c0], R11 ;  /* 0x0003c00b02003986 */ /* 0x0001e4000c101932 */
[----:B0-----:R-:W-:Y:S02]  /*a3a0*/  @P2 IMAD.MOV.U32 R2, RZ, RZ, R6 ;  /* 0x000000ffff022224 */ /* 0x001fe400078e0006 */
[----:B------:R-:W-:-:S05]  /*a3b0*/  @P2 IMAD.MOV.U32 R3, RZ, RZ, R7 ;  /* 0x000000ffff032224 */ /* 0x000fca00078e0007 */
[----:B------:R0:W-:Y:S02]  /*a3c0*/  @P2 STG.E desc[UR50][R2.64+0x3c4], R147 ;  /* 0x0003c49302002986 */ /* 0x0001e4000c101932 */
[----:B0-----:R-:W-:Y:S02]  /*a3d0*/  @P6 IMAD.MOV.U32 R2, RZ, RZ, R4 ;  /* 0x000000ffff026224 */ /* 0x001fe400078e0004 */
[----:B------:R-:W-:-:S05]  /*a3e0*/  @P6 IMAD.MOV.U32 R3, RZ, RZ, R5 ;  /* 0x000000ffff036224 */ /* 0x000fca00078e0005 */
[----:B------:R0:W-:Y:S04]  /*a3f0*/  @P6 STG.E desc[UR50][R2.64+0x3e0], R13 ;  /* 0x0003e00d02006986 */ /* 0x0001e8000c101932 */
[----:B------:R1:W-:Y:S01]  /*a400*/  @P4 STG.E desc[UR50][R4.64+0x3e4], R149 ;  /* 0x0003e49504004986 */ /* 0x0003e2000c101932 */
[----:B0-----:R-:W-:Y:S02]  /*a410*/  @P1 IMAD.MOV.U32 R2, RZ, RZ, R6 ;  /* 0x000000ffff021224 */ /* 0x001fe400078e0006 */
[----:B------:R-:W-:-:S05]  /*a420*/  @P1 IMAD.MOV.U32 R3, RZ, RZ, R7 ;  /* 0x000000ffff031224 */ /* 0x000fca00078e0007 */
[----:B------:R1:W-:Y:S04]  /*a430*/  @P1 STG.E desc[UR50][R2.64+0x3e0], R15 ;  /* 0x0003e00f02001986 */ /* 0x0003e8000c101932 */
[----:B------:R1:W-:Y:S02]  /*a440*/  @P0 STG.E desc[UR50][R6.64+0x3e4], R151 ;  /* 0x0003e49706000986 */ /* 0x0003e4000c101932 */
.L_x_289:
[----:B------:R-:W-:Y:S05]  /*a450*/  BSYNC B0 ;  /* 0x0000000000007941 */ /* 0x000fea0003800000 */
.L_x_35:
[----:B-1----:R-:W-:Y:S01]  /*a460*/  IMAD.U32 R2, RZ, RZ, UR38 ;  /* 0x00000026ff027e24 */ /* 0x002fe2000f8e00ff */
[----:B------:R-:W-:Y:S01]  /*a470*/  ULDC.64 UR4, c[0x0][0x650] ;  /* 0x0001940000047ab9 */ /* 0x000fe20000000a00 */
[----:B------:R-:W-:Y:S01]  /*a480*/  IMAD.U32 R0, RZ, RZ, UR41 ;  /* 0x00000029ff007e24 */ /* 0x000fe2000f8e00ff */
[----:B------:R1:W-:Y:S01]  /*a490*/  SYNCS.ARRIVE.TRANS64.A1T0 RZ, [R160+UR46], RZ ;  /* 0x000000ffa0ff79a7 */ /* 0x0003e2000810002e */
[----:B0-----:R-:W-:Y:S01]  /*a4a0*/  IMAD.U32 R3, RZ, RZ, UR39 ;  /* 0x00000027ff037e24 */ /* 0x001fe2000f8e00ff */
[C---:B------:R-:W-:Y:S01]  /*a4b0*/  LEA R16, P0, R2.reuse, R16, 0x1 ;  /* 0x0000001002107211 */ /* 0x040fe200078008ff */
[----:B-----5:R-:W-:Y:S02]  /*a4c0*/  IMAD.MOV.U32 R18, RZ, RZ, -0x1 ;  /* 0xffffffffff127424 */ /* 0x020fe400078e00ff */
[----:B------:R-:W-:Y:S01]  /*a4d0*/  IMAD.MOV.U32 R19, RZ, RZ, -0x1 ;  /* 0xffffffffff137424 */ /* 0x000fe200078e00ff */
[----:B------:R-:W-:Y:S01]  /*a4e0*/  LEA.HI.X R17, R2, R17, R0, 0x1, P0 ;  /* 0x0000001102117211 */ /* 0x000fe200000f0c00 */
[----:B------:R-:W-:Y:S01]  /*a4f0*/  IMAD.MOV.U32 R2, RZ, RZ, -0x1 ;  /* 0xffffffffff027424 */ /* 0x000fe200078e00ff */
[----:B------:R-:W-:-:S02]  /*a500*/  ISETP.GE.U32.AND P0, PT, R16, UR4, PT ;  /* 0x0000000410007c0c */ /* 0x000fc4000bf06070 */
[----:B------:R-:W-:Y:S02]  /*a510*/  PRMT R0, RZ, 0x7610, R0 ;  /* 0x00007610ff007816 */ /* 0x000fe40000000000 */
[----:B------:R-:W-:-:S13]  /*a520*/  ISETP.GE.U32.AND.EX P0, PT, R17, UR5, PT, P0 ;  /* 0x0000000511007c0c */ /* 0x000fda000bf06100 */
[----:B-1----:R-:W-:Y:S05]  /*a530*/  @P0 BRA `(.L_x_290) ;  /* 0x00000004008c0947 */ /* 0x002fea0003800000 */
[----:B------:R-:W0:Y:S01]  /*a540*/  S2UR UR7, SR_CTAID.X ;  /* 0x00000000000779c3 */ /* 0x000e220000002500 */
[----:B------:R-:W-:Y:S01]  /*a550*/  ULDC.64 UR4, c[0x0][0x628] ;  /* 0x00018a0000047ab9 */ /* 0x000fe20000000a00 */
[----:B------:R-:W-:Y:S01]  /*a560*/  ULDC UR6, c[0x0][0x150] ;  /* 0x0000540000067ab9 */ /* 0x000fe20000000800 */
[----:B------:R-:W-:Y:S01]  /*a570*/  ISETP.NE.U32.AND P0, PT, RZ, UR4, PT ;  /* 0x00000004ff007c0c */ /* 0x000fe2000bf05070 */
[----:B------:R-:W-:Y:S01]  /*a580*/  ULDC UR15, c[0x0][0x630] ;  /* 0x00018c00000f7ab9 */ /* 0x000fe20000000800 */
[C---:B------:R-:W-:Y:S01]  /*a590*/  R2UR UR16, R16.reuse ;  /* 0x00000000101072ca */ /* 0x040fe200000e0000 */
[----:B------:R-:W-:Y:S01]  /*a5a0*/  ULDC UR18, c[0x0][0x154] ;  /* 0x0000550000127ab9 */ /* 0x000fe20000000800 */
[----:B------:R-:W-:Y:S01]  /*a5b0*/  ISETP.NE.AND.EX P0, PT, RZ, UR5, PT, P0 ;  /* 0x00000005ff007c0c */ /* 0x000fe2000bf05300 */
[----:B------:R-:W1:Y:S01]  /*a5c0*/  S2UR UR19, SR_CTAID.Y ;  /* 0x00000000001379c3 */ /* 0x000e620000002600 */
[----:B------:R-:W-:Y:S02]  /*a5d0*/  R2UR UR17, R17 ;  /* 0x00000000111172ca */ /* 0x000fe400000e0000 */
[----:B------:R-:W-:-:S02]  /*a5e0*/  R2UR UR12, R16 ;  /* 0x00000000100c72ca */ /* 0x000fc400000e0000 */
[----:B------:R-:W-:Y:S02]  /*a5f0*/  R2UR UR13, R17 ;  /* 0x00000000110d72ca */ /* 0x000fe400000e0000 */
[----:B0-----:R-:W-:-:S05]  /*a600*/  I2FP.F32.U32 R0, UR7 ;  /* 0x0000000700007c45 */ /* 0x001fca0008201000 */
[----:B------:R-:W-:-:S04]  /*a610*/  FMUL R0, R0, UR6 ;  /* 0x0000000600007c20 */ /* 0x000fc80008400000 */
[----:B------:R0:W0:Y:S01]  /*a620*/  F2I.U32.TRUNC.NTZ R2, R0 ;  /* 0x0000000000027305 */ /* 0x000022000020f000 */
[----:B-1----:R-:W-:Y:S05]  /*a630*/  @!P0 BRA `(.L_x_291) ;  /* 0x0000000000308947 */ /* 0x002fea0003800000 */
        /* <DEDUP_REMOVED lines=12> */
.L_x_291:
[----:B------:R-:W-:Y:S01]  /*a700*/  USHF.R.U64 UR6, UR12, UR15, UR13 ;  /* 0x0000000f0c067299 */ /* 0x000fe2000800120d */
[----:B0-----:R-:W-:Y:S01]  /*a710*/  I2FP.F32.U32 R0, UR19 ;  /* 0x0000001300007c45 */ /* 0x001fe20008201000 */
[----:B------:R-:W-:Y:S01]  /*a720*/  USHF.R.U32.HI UR4, URZ, UR15, UR13 ;  /* 0x0000000f3f047299 */ /* 0x000fe2000801160d */
[----:B------:R-:W-:Y:S01]  /*a730*/  R2UR UR14, R2 ;  /* 0x00000000020e72ca */ /* 0x000fe200000e0000 */
[----:B------:R-:W-:Y:S02]  /*a740*/  UIADD3 UR9, UP0, URZ, -UR6, URZ ;  /* 0x800000063f097290 */ /* 0x000fe4000ff1e03f */
[----:B------:R-:W-:Y:S01]  /*a750*/  FMUL R0, R0, UR18 ;  /* 0x0000001200007c20 */ /* 0x000fe20008400000 */
[----:B------:R-:W-:Y:S01]  /*a760*/  ULDC.64 UR12, c[0x0][0x620] ;  /* 0x00018800000c7ab9 */ /* 0x000fe20000000a00 */
[----:B------:R-:W-:Y:S01]  /*a770*/  UIADD3.X UR4, URZ, ~UR4, URZ, UP0, !UPT ;  /* 0x800000043f047290 */ /* 0x000fe200087fe43f */
[----:B------:R-:W-:Y:S01]  /*a780*/  UMOV UR10, UR16 ;  /* 0x00000010000a7c82 */ /* 0x000fe20008000000 */
[----:B------:R-:W-:-:S02]  /*a790*/  UMOV UR11, UR17 ;  /* 0x00000011000b7c82 */ /* 0x000fc40008000000 */
[----:B------:R-:W0:Y:S01]  /*a7a0*/  F2I.U32.TRUNC.NTZ R0, R0 ;  /* 0x0000000000007305 */ /* 0x000e22000020f000 */
[----:B------:R-:W-:Y:S02]  /*a7b0*/  UIMAD UR4, UR4, UR12, URZ ;  /* 0x0000000c040472a4 */ /* 0x000fe4000f8e023f */
[----:B------:R-:W-:Y:S02]  /*a7c0*/  UIMAD.WIDE.U32 UR10, UR9, UR12, UR10 ;  /* 0x0000000c090a72a5 */ /* 0x000fe4000f8e000a */
[----:B------:R-:W-:Y:S01]  /*a7d0*/  UIMAD UR9, UR9, UR13, UR4 ;  /* 0x0000000d090972a4 */ /* 0x000fe2000f8e0204 */
[----:B------:R-:W-:Y:S01]  /*a7e0*/  ULDC UR22, c[0x0][0x658] ;  /* 0x0001960000167ab9 */ /* 0x000fe20000000800 */
[----:B------:R-:W-:Y:S02]  /*a7f0*/  UMOV UR12, 0xffffffff ;  /* 0xffffffff000c7882 */ /* 0x000fe40000000000 */
[----:B------:R-:W-:Y:S01]  /*a800*/  UIADD3 UR11, UR11, UR9, URZ ;  /* 0x000000090b0b7290 */ /* 0x000fe2000fffe03f */
[----:B------:R-:W-:Y:S01]  /*a810*/  ULDC UR13, c[0x0][0x618] ;  /* 0x00018600000d7ab9 */ /* 0x000fe20000000800 */
[----:B------:R-:W-:Y:S01]  /*a820*/  ULDC.64 UR4, c[0x0][0x640] ;  /* 0x0001900000047ab9 */ /* 0x000fe20000000a00 */
[----:B------:R-:W-:Y:S01]  /*a830*/  USHF.L.U32 UR18, UR12, UR22, URZ ;  /* 0x000000160c127299 */ /* 0x000fe2000800063f */
[----:B------:R-:W-:Y:S01]  /*a840*/  ISETP.NE.U32.AND P0, PT, RZ, UR4, PT ;  /* 0x00000004ff007c0c */ /* 0x000fe2000bf05070 */
[----:B------:R-:W-:Y:S01]  /*a850*/  USHF.R.U64 UR12, UR10, UR13, UR11 ;  /* 0x0000000d0a0c7299 */ /* 0x000fe2000800120b */
[----:B0-----:R-:W-:Y:S01]  /*a860*/  R2UR UR16, R0 ;  /* 0x00000000001072ca */ /* 0x001fe200000e0000 */
[----:B------:R-:W-:Y:S01]  /*a870*/  USHF.R.U32.HI UR10, URZ, UR13, UR11 ;  /* 0x0000000d3f0a7299 */ /* 0x000fe2000801160b */
[----:B------:R-:W-:Y:S01]  /*a880*/  ISETP.NE.AND.EX P0, PT, RZ, UR5, PT, P0 ;  /* 0x00000005ff007c0c */ /* 0x000fe2000bf05300 */
[----:B------:R-:W-:Y:S01]  /*a890*/  ULDC UR17, c[0x0][0x608] ;  /* 0x0001820000117ab9 */ /* 0x000fe20000000800 */
[----:B------:R-:W-:-:S02]  /*a8a0*/  ULOP3.LUT UR23, URZ, UR18, URZ, 0x33, !UPT ;  /* 0x000000123f177292 */ /* 0x000fc4000f8e333f */
[----:B------:R-:W-:Y:S02]  /*a8b0*/  USHF.R.U64 UR18, UR12, UR17, UR10 ;  /* 0x000000110c127299 */ /* 0x000fe4000800120a */
[----:B------:R-:W-:Y:S01]  /*a8c0*/  USHF.R.U32.HI UR10, URZ, UR17, UR10 ;  /* 0x000000113f0a7299 */ /* 0x000fe2000801160a */
[----:B------:R-:W-:Y:S01]  /*a8d0*/  UMOV UR20, 0x1 ;  /* 0x0000000100147882 */ /* 0x000fe20000000000 */
[----:B------:R-:W-:Y:S02]  /*a8e0*/  UIADD3 UR14, -UR14, URZ, URZ ;  /* 0x0000003f0e0e7290 */ /* 0x000fe4000fffe13f */
[----:B------:R-:W-:Y:S02]  /*a8f0*/  USHF.L.U32 UR13, UR20, UR22, URZ ;  /* 0x00000016140d7299 */ /* 0x000fe4000800063f */
[----:B------:R-:W-:Y:S01]  /*a900*/  USHF.R.U64 UR20, UR18, UR22, UR10 ;  /* 0x0000001612147299 */ /* 0x000fe2000800120a */
[----:B------:R-:W-:Y:S01]  /*a910*/  ULDC UR15, c[0x0][0x144] ;  /* 0x00005100000f7ab9 */ /* 0x000fe20000000800 */
[----:B------:R-:W-:Y:S01]  /*a920*/  ULDC UR8, c[0x0][0x600] ;  /* 0x0001800000087ab9 */ /* 0x000fe20000000800 */
[----:B------:R-:W-:-:S02]  /*a930*/  UIADD3 UR21, -UR16, URZ, URZ ;  /* 0x0000003f10157290 */ /* 0x000fc4000fffe13f */
[----:B------:R-:W-:Y:S02]  /*a940*/  USHF.R.U32.HI UR17, URZ, UR22, UR10 ;  /* 0x000000163f117299 */ /* 0x000fe4000801160a */
[----:B------:R-:W-:Y:S02]  /*a950*/  UIADD3 UR9, UR8, -0x1, URZ ;  /* 0xffffffff08097890 */ /* 0x000fe4000fffe03f */
[----:B------:R-:W-:Y:S01]  /*a960*/  UIMAD UR22, UR15, UR14, UR7 ;  /* 0x0000000e0f1672a4 */ /* 0x000fe2000f8e0207 */
[----:B------:R-:W-:Y:S01]  /*a970*/  ULDC UR26, c[0x0][0x148] ;  /* 0x00005200001a7ab9 */ /* 0x000fe20000000800 */
[----:B------:R-:W-:Y:S01]  /*a980*/  ULDC UR24, c[0x0][0x648] ;  /* 0x0001920000187ab9 */ /* 0x000fe20000000800 */
[----:B------:R-:W-:Y:S01]  /*a990*/  ULDC UR25, c[0x0][0x638] ;  /* 0x00018e0000197ab9 */ /* 0x000fe20000000800 */
        /* <DEDUP_REMOVED lines=12> */
.L_x_292:
[----:B------:R-:W-:Y:S01]  /*aa60*/  UISETP.NE.AND UP0, UPT, UR40, URZ, UPT ;  /* 0x0000003f2800728c */ /* 0x000fe2000bf05270 */
[----:B------:R-:W-:Y:S01]  /*aa70*/  IMAD.MOV.U32 R0, RZ, RZ, 0x1 ;  /* 0x00000001ff007424 */ /* 0x000fe200078e00ff */
[----:B------:R-:W-:Y:S01]  /*aa80*/  USHF.R.U64 UR4, UR16, UR24, UR17 ;  /* 0x0000001810047299 */ /* 0x000fe20008001211 */
[----:B------:R-:W-:Y:S01]  /*aa90*/  IMAD.U32 R19, RZ, RZ, UR6 ;  /* 0x00000006ff137e24 */ /* 0x000fe2000f8e00ff */
[----:B------:R-:W-:Y:S02]  /*aaa0*/  ULOP3.LUT UR18, UR18, UR23, URZ, 0xc0, !UPT ;  /* 0x0000001712127292 */ /* 0x000fe4000f8ec03f */
[----:B------:R-:W-:Y:S02]  /*aab0*/  UIADD3 UR5, -UR4, URZ, URZ ;  /* 0x0000003f04057290 */ /* 0x000fe4000fffe13f */
[----:B------:R-:W-:Y:S02]  /*aac0*/  ULOP3.LUT UR9, UR12, UR9, URZ, 0xc0, !UPT ;  /* 0x000000090c097292 */ /* 0x000fe4000f8ec03f */
[----:B------:R-:W-:-:S02]  /*aad0*/  UIMAD UR4, UR13, UR4, UR18 ;  /* 0x000000040d0472a4 */ /* 0x000fc4000f8e0212 */
[----:B------:R-:W-:Y:S02]  /*aae0*/  @UP0 UIMAD UR22, UR26, UR21, UR19 ;  /* 0x000000151a1602a4 */ /* 0x000fe4000f8e0213 */
[----:B------:R-:W-:Y:S01]  /*aaf0*/  UIMAD UR5, UR5, UR25, UR20 ;  /* 0x00000019050572a4 */ /* 0x000fe2000f8e0214 */
[----:B------:R-:W-:Y:S02]  /*ab00*/  ULDC UR7, c[0x0][0x610] ;  /* 0x0001840000077ab9 */ /* 0x000fe40000000800 */
[----:B------:R-:W-:Y:S02]  /*ab10*/  UIMAD UR4, UR4, UR7, UR22 ;  /* 0x00000007040472a4 */ /* 0x000fe4000f8e0216 */
[----:B------:R-:W-:-:S04]  /*ab20*/  UIMAD UR5, UR5, UR8, UR9 ;  /* 0x00000008050572a4 */ /* 0x000fc8000f8e0209 */
[----:B------:R-:W-:Y:S02]  /*ab30*/  USEL UR7, UR5, UR4, !UP0 ;  /* 0x0000000405077287 */ /* 0x000fe4000c000000 */
[----:B------:R-:W-:-:S04]  /*ab40*/  USEL UR4, UR4, UR5, !UP0 ;  /* 0x0000000504047287 */ /* 0x000fc8000c000000 */
[----:B------:R-:W-:Y:S02]  /*ab50*/  IMAD.U32 R2, RZ, RZ, UR7 ;  /* 0x00000007ff027e24 */ /* 0x000fe4000f8e00ff */
[----:B------:R-:W-:-:S07]  /*ab60*/  IMAD.U32 R18, RZ, RZ, UR4 ;  /* 0x00000004ff127e24 */ /* 0x000fce000f8e00ff */
.L_x_290:
[----:B------:R-:W-:Y:S02]  /*ab70*/  LOP3.LUT P0, RZ, R0, 0xff, RZ, 0xc0, !PT ;  /* 0x000000ff00ff7812 */ /* 0x000fe4000780c0ff */
[----:B------:R-:W-:-:S11]  /*ab80*/  LOP3.LUT R172, R172, 0x1, RZ, 0x3c, !PT ;  /* 0x00000001acac7812 */ /* 0x000fd600078e3cff */
[----:B------:R-:W-:Y:S05]  /*ab90*/  @P0 BRA `(.L_x_293) ;  /* 0xffffff6800e80947 */ /* 0x000fea000383ffff */
[----:B------:R-:W-:Y:S05]  /*aba0*/  EXIT ;  /* 0x000000000000794d */ /* 0x000fea0003800000 */
.L_x_16:
[----:B------:R-:W-:-:S08]  /*abb0*/  ISETP.NE.AND P0, PT, RZ, UR6, PT ;  /* 0x00000006ff007c0c */ /* 0x000fd0000bf05270 */
[----:B-----5:R-:W0:-:S00]  /*abc0*/  USETMAXREG.DEALLOC.CTAPOOL 0x28 ;  /* 0x00000028000079c8 */ /* 0x020e0000080e0500 */
[----:B------:R-:W-:Y:S05]  /*abd0*/  @P0 EXIT ;  /* 0x000000000000094d */ /* 0x000fea0003800000 */
[----:B0-----:R-:W-:Y:S01]  /*abe0*/  LOP3.LUT P0, RZ, R4, 0xff, RZ, 0xc0, !PT ;  /* 0x000000ff04ff7812 */ /* 0x001fe2000780c0ff */
[----:B------:R-:W-:Y:S02]  /*abf0*/  IMAD.MOV.U32 R9, RZ, RZ, 0x1 ;  /* 0x00000001ff097424 */ /* 0x000fe400078e00ff */
[----:B------:R-:W-:-:S10]  /*ac00*/  IMAD.MOV.U32 R8, RZ, RZ, RZ ;  /* 0x000000ffff087224 */ /* 0x000fd400078e00ff */
[----:B------:R-:W-:Y:S05]  /*ac10*/  @!P0 BRA `(.L_x_294) ;  /* 0x0000000c00a08947 */ /* 0x000fea0003800000 */
[----:B------:R-:W0:Y:S01]  /*ac20*/  S2UR UR5, SR_CgaCtaId ;  /* 0x00000000000579c3 */ /* 0x000e220000008800 */
[----:B------:R-:W-:Y:S01]  /*ac30*/  UMOV UR7, 0x1 ;  /* 0x0000000100077882 */ /* 0x000fe20000000000 */
[----:B------:R-:W-:Y:S01]  /*ac40*/  LOP3.LUT P0, RZ, R0, 0x1f, RZ, 0xc0, !PT ;  /* 0x0000001f00ff7812 */ /* 0x000fe2000780c0ff */
[----:B------:R-:W-:Y:S01]  /*ac50*/  ULDC UR13, c[0x0][0x658] ;  /* 0x00019600000d7ab9 */ /* 0x000fe20000000800 */
[----:B------:R-:W-:Y:S01]  /*ac60*/  UMOV UR6, 0xffffffff ;  /* 0xffffffff00067882 */ /* 0x000fe20000000000 */
[----:B------:R-:W-:Y:S01]  /*ac70*/  BSSY B0, `(.L_x_294) ;  /* 0x00000e2000007945 */ /* 0x000fe20003800000 */
[----:B------:R-:W-:Y:S01]  /*ac80*/  USHF.L.U32 UR6, UR6, UR13, URZ ;  /* 0x0000000d06067299 */ /* 0x000fe2000800063f */
[C---:B------:R-:W-:Y:S01]  /*ac90*/  ISETP.NE.AND P3, PT, R3.reuse, RZ, PT ;  /* 0x000000ff0300720c */ /* 0x040fe20003f65270 */
[----:B------:R-:W-:Y:S01]  /*aca0*/  IMAD.MOV.U32 R0, RZ, RZ, 0x1 ;  /* 0x00000001ff007424 */ /* 0x000fe200078e00ff */
[----:B------:R-:W-:Y:S01]  /*acb0*/  ISETP.NE.OR P0, PT, R3, RZ, !P0 ;  /* 0x000000ff0300720c */ /* 0x000fe20004705670 */
[----:B------:R-:W-:Y:S01]  /*acc0*/  IMAD.MOV.U32 R9, RZ, RZ, 0x1 ;  /* 0x00000001ff097424 */ /* 0x000fe200078e00ff */
[----:B------:R-:W-:Y:S01]  /*acd0*/  ULDC UR14, c[0x0][0x600] ;  /* 0x00018000000e7ab9 */ /* 0x000fe20000000800 */
[----:B------:R-:W-:Y:S01]  /*ace0*/  IMAD.MOV.U32 R8, RZ, RZ, RZ ;  /* 0x000000ffff087224 */ /* 0x000fe200078e00ff */
[----:B------:R-:W-:Y:S01]  /*acf0*/  UMOV UR29, 0x55 ;  /* 0x00000055001d7882 */ /* 0x000fe20000000000 */
[----:B------:R-:W-:-:S02]  /*ad00*/  UIADD3 UR48, UR37, 0x1, URZ ;  /* 0x0000000125307890 */ /* 0x000fc4000fffe03f */
[----:B------:R-:W-:Y:S02]  /*ad10*/  ULOP3.LUT UR47, UR42, 0x2, URZ, 0xfc, !UPT ;  /* 0x000000022a2f7892 */ /* 0x000fe4000f8efc3f */
[----:B------:R-:W-:Y:S02]  /*ad20*/  UIADD3 UR14, UR14, -0x1, URZ ;  /* 0xffffffff0e0e7890 */ /* 0x000fe4000fffe03f */
[----:B------:R-:W-:Y:S02]  /*ad30*/  USHF.L.U32 UR13, UR7, UR13, URZ ;  /* 0x0000000d070d7299 */ /* 0x000fe4000800063f */
[----:B------:R-:W-:Y:S02]  /*ad40*/  ULOP3.LUT UR22, URZ, UR6, URZ, 0x33, !UPT ;  /* 0x000000063f167292 */ /* 0x000fe4000f8e333f */
[----:B0-----:R-:W-:Y:S02]  /*ad50*/  ULOP3.LUT UR4, UR5, 0x1, URZ, 0xc0, !UPT ;  /* 0x0000000105047892 */ /* 0x001fe4000f8ec03f */
[----:B------:R-:W-:-:S02]  /*ad60*/  USHF.R.U32.HI UR46, URZ, 0x1, UR5 ;  /* 0x000000013f2e7899 */ /* 0x000fc40008011605 */
[----:B------:R-:W-:Y:S02]  /*ad70*/  USHF.L.U32 UR15, UR5, 0x7, URZ ;  /* 0x00000007050f7899 */ /* 0x000fe4000800063f */
[----:B------:R-:W-:Y:S02]  /*ad80*/  USHF.L.U32 UR21, UR5, 0xc, URZ ;  /* 0x0000000c05157899 */ /* 0x000fe4000800063f */
[----:B------:R-:W-:Y:S02]  /*ad90*/  ULOP3.LUT UR5, UR5, 0xfffffffe, URZ, 0xc0, !UPT ;  /* 0xfffffffe05057892 */ /* 0x000fe4000f8ec03f */
[----:B------:R-:W-:Y:S02]  /*ada0*/  UISETP.GT.U32.AND UP0, UPT, UR4, 0xffff, UPT ;  /* 0x0000ffff0400788c */ /* 0x000fe4000bf04070 */
[----:B------:R-:W-:Y:S02]  /*adb0*/  USHF.L.U32 UR23, UR7, UR5, URZ ;  /* 0x0000000507177299 */ /* 0x000fe4000800063f */
[----:B------:R-:W-:-:S02]  /*adc0*/  ULOP3.LUT UR5, UR5, 0x1, URZ, 0xfc, !UPT ;  /* 0x0000000105057892 */ /* 0x000fc4000f8efc3f */
[----:B------:R-:W-:Y:S02]  /*add0*/  USEL UR4, UR4, 0xffff, !UP0 ;  /* 0x0000ffff04047887 */ /* 0x000fe4000c000000 */
[----:B------:R-:W-:Y:S02]  /*ade0*/  USHF.L.U32 UR5, UR7, UR5, URZ ;  /* 0x0000000507057299 */ /* 0x000fe4000800063f */
[----:B------:R-:W-:Y:S02]  /*adf0*/  ULOP3.LUT UR4, UR4, 0xffff, URZ, 0xc0, !UPT ;  /* 0x0000ffff04047892 */ /* 0x000fe4000f8ec03f */
[----:B------:R-:W-:Y:S02]  /*ae00*/  ULOP3.LUT UR15, UR15, 0x80, URZ, 0xc0, !UPT ;  /* 0x000000800f0f7892 */ /* 0x000fe4000f8ec03f */
[----:B------:R-:W-:Y:S02]  /*ae10*/  ULOP3.LUT UR21, UR21, 0x1000, URZ, 0xc0, !UPT ;  /* 0x0000100015157892 */ /* 0x000fe4000f8ec03f */
[----:B------:R-:W-:-:S02]  /*ae20*/  ULOP3.LUT UR23, UR23, UR5, URZ, 0xfc, !UPT ;  /* 0x0000000517177292 */ /* 0x000fc4000f8efc3f */
[----:B------:R-:W-:Y:S01]  /*ae30*/  USHF.L.U32 UR29, UR29, UR4, URZ ;  /* 0x000000041d1d7299 */ /* 0x000fe2000800063f */
[----:B------:R-:W-:-:S11]  /*ae40*/  ULDC.64 UR30, c[0x0][0x198] ;  /* 0x00006600001e7ab9 */ /* 0x000fd60000000a00 */
.L_x_306:
[----:B------:R-:W-:-:S03]  /*ae50*/  UMOV UR4, 0xffffffff ;  /* 0xffffffff00047882 */ /* 0x000fc60000000000 */
[----:B------:R-:W-:Y:S05]  /*ae60*/  BRA.DIV UR4, `(.L_x_295) ;  /* 0x0000000e04dc7947 */ /* 0x000fea000b800000 */
[----:B------:R-:W-:-:S13]  /*ae70*/  ELECT P6, URZ, PT ;  /* 0x00000000003f782f */ /* 0x000fda00038c0000 */
.L_x_317:
[----:B------:R-:W0:Y:S01]  /*ae80*/  LDC R3, c[0x0][0x28c] ;  /* 0x0000a300ff037b82 */ /* 0x000e220000000800 */
[----:B------:R-:W-:Y:S01]  /*ae90*/  BSSY B1, `(.L_x_296) ;  /* 0x000004a000017945 */ /* 0x000fe20003800000 */
[----:B0-----:R-:W-:-:S13]  /*aea0*/  ISETP.LT.OR P6, PT, R3, 0x1, !P6 ;  /* 0x000000010300780c */ /* 0x001fda00077c1670 */
[----:B------:R-:W-:Y:S05]  /*aeb0*/  @P6 BRA `(.L_x_297) ;  /* 0x00000004001c6947 */ /* 0x000fea0003800000 */
[----:B------:R-:W-:Y:S01]  /*aec0*/  LEA R18, R18, UR46, 0x2 ;  /* 0x0000002e12127c11 */ /* 0x000fe2000f8e10ff */
[----:B------:R-:W-:Y:S01]  /*aed0*/  IMAD.MOV.U32 R11, RZ, RZ, RZ ;  /* 0x000000ffff0b7224 */ /* 0x000fe200078e00ff */
[----:B------:R-:W-:Y:S01]  /*aee0*/  LEA R6, R2, UR15, 0x8 ;  /* 0x0000000f02067c11 */ /* 0x000fe2000f8e40ff */
[----:B------:R-:W-:Y:S02]  /*aef0*/  IMAD.U32 R12, RZ, RZ, UR48 ;  /* 0x00000030ff0c7e24 */ /* 0x000fe4000f8e00ff */
[----:B------:R-:W-:Y:S02]  /*af00*/  IMAD.MOV.U32 R2, RZ, RZ, R9 ;  /* 0x000000ffff027224 */ /* 0x000fe400078e0009 */
[----:B------:R-:W-:Y:S02]  /*af10*/  IMAD.MOV.U32 R3, RZ, RZ, R8 ;  /* 0x000000ffff037224 */ /* 0x000fe400078e0008 */
[----:B------:R-:W-:-:S07]  /*af20*/  IMAD.SHL.U32 R18, R18, 0x10, RZ ;  /* 0x0000001012127824 */ /* 0x000fce00078e00ff */
.L_x_301:
[----:B------:R-:W0:Y:S01]  /*af30*/  S2R R5, SR_CgaCtaId ;  /* 0x0000000000057919 */ /* 0x000e220000008800 */
[----:B------:R-:W-:-:S04]  /*af40*/  MOV R4, 0x400 ;  /* 0x0000040000047802 */ /* 0x000fc80000000f00 */
[----:B0-----:R-:W-:Y:S02]  /*af50*/  LEA R10, R5, R4, 0x18 ;  /* 0x00000004050a7211 */ /* 0x001fe400078ec0ff */
[----:B------:R-:W-:Y:S01]  /*af60*/  SHF.L.U32 R4, R2, 0x1f, RZ ;  /* 0x0000001f02047819 */ /* 0x000fe200000006ff */
[----:B------:R-:W0:Y:S02]  /*af70*/  @!P3 LDC R5, c[0x0][0x500] ;  /* 0x00014000ff05bb82 */ /* 0x000e240000000800 */
[----:B------:R-:W-:-:S04]  /*af80*/  IMAD R7, R3, 0x8, R10 ;  /* 0x0000000803077824 */ /* 0x000fc800078e020a */
[----:B------:R-:W1:Y:S02]  /*af90*/  SYNCS.PHASECHK.TRANS64.TRYWAIT P1, [R7+URZ+0x10], R4 ;  /* 0x00001004070075a7 */ /* 0x000e64000802017f */
[----:B-1----:R-:W-:Y:S05]  /*afa0*/  @!P1 BRA `(.L_x_298) ;  /* 0x0000000c00ac9947 */ /* 0x002fea0003800000 */
.L_x_318:
[----:B------:R-:W-:Y:S01]  /*afb0*/  UPRMT UR4, UR47, 0x9910, URZ ;  /* 0x000099102f047896 */ /* 0x000fe2000800003f */
[----:B0-----:R0:W-:Y:S03]  /*afc0*/  @!P3 SYNCS.ARRIVE.TRANS64 RZ, [R7+URZ], R5 ;  /* 0x0000000507ffb9a7 */ /* 0x0011e6000800003f */
[----:B------:R-:W-:-:S06]  /*afd0*/  UISETP.NE.AND UP0, UPT, UR4, 0x2, UPT ;  /* 0x000000020400788c */ /* 0x000fcc000bf05270 */
[----:B------:R-:W-:-:S13]  /*afe0*/  PLOP3.LUT P1, PT, PT, PT, UP0, 0x80, 0x0 ;  /* 0x000000000000781c */ /* 0x000fda0003f2f008 */
[----:B0-----:R-:W-:Y:S05]  /*aff0*/  @P1 BRA `(.L_x_299) ;  /* 0x0000000000041947 */ /* 0x001fea0003800000 */
[----:B------:R-:W-:Y:S01]  /*b000*/  BPT.TRAP 0x1 ;  /* 0x000000040000795c */ /* 0x000fe20000300000 */
.L_x_299:
[----:B------:R-:W-:Y:S05]  /*b010*/  @P0 BRA `(.L_x_300) ;  /* 0x0000000000040947 */ /* 0x000fea0003800000 */
[----:B------:R-:W-:Y:S01]  /*b020*/  BPT.TRAP 0x1 ;  /* 0x000000040000795c */ /* 0x000fe20000300000 */
.L_x_300:
[C---:B-1----:R-:W-:Y:S01]  /*b030*/  LEA R4, R3.reuse, UR46, 0x3 ;  /* 0x0000002e03047c11 */ /* 0x042fe2000f8e18ff */
[----:B------:R-:W-:Y:S01]  /*b040*/  VIADD R12, R12, 0xffffffff ;  /* 0xffffffff0c0c7836 */ /* 0x000fe20000000000 */
[----:B------:R-:W-:Y:S01]  /*b050*/  LEA R5, R3, UR21, 0xe ;  /* 0x0000001503057c11 */ /* 0x000fe2000f8e70ff */
[----:B------:R-:W-:Y:S01]  /*b060*/  UIADD3 UR4, UP0, UR30, 0xf0, URZ ;  /* 0x000000f01e047890 */ /* 0x000fe2000ff1e03f */
[----:B------:R-:W-:Y:S01]  /*b070*/  R2UR UR34, R11 ;  /* 0x000000000b2272ca */ /* 0x000fe200000e0000 */
[----:B------:R-:W-:Y:S01]  /*b080*/  IMAD.SHL.U32 R4, R4, 0x200, RZ ;  /* 0x0000020004047824 */ /* 0x000fe200078e00ff */
[----:B------:R-:W-:Y:S01]  /*b090*/  R2UR UR33, R7 ;  /* 0x00000000072172ca */ /* 0x000fe200000e0000 */
[--C-:B------:R-:W-:Y:S01]  /*b0a0*/  IMAD R5, R5, 0x4, R10.reuse ;  /* 0x0000000405057824 */ /* 0x100fe200078e020a */
[----:B------:R-:W-:Y:S01]  /*b0b0*/  R2UR UR36, R19 ;  /* 0x00000000132472ca */ /* 0x000fe200000e0000 */
[----:B------:R-:W-:Y:S01]  /*b0c0*/  IMAD R4, R4, 0x4, R10 ;  /* 0x0000000404047824 */ /* 0x000fe200078e020a */
[----:B------:R-:W-:Y:S01]  /*b0d0*/  R2UR UR35, R18 ;  /* 0x00000000122372ca */ /* 0x000fe200000e0000 */
[----:B------:R-:W-:Y:S01]  /*b0e0*/  UIADD3 UR44, UP1, UR30, 0x1f0, URZ ;  /* 0x000001f01e2c7890 */ /* 0x000fe2000ff3e03f */
[----:B------:R-:W-:Y:S01]  /*b0f0*/  R2UR UR8, R5 ;  /* 0x00000000050872ca */ /* 0x000fe200000e0000 */
[----:B------:R-:W-:Y:S01]  /*b100*/  UIADD3.X UR5, URZ, UR31, URZ, UP0, !UPT ;  /* 0x0000001f3f057290 */ /* 0x000fe200087fe43f */
[----:B------:R-:W-:Y:S01]  /*b110*/  R2UR UR24, R4 ;  /* 0x00000000041872ca */ /* 0x000fe200000e0000 */
[----:B------:R-:W-:Y:S01]  /*b120*/  UPRMT UR43, URZ, 0x5410, UR29 ;  /* 0x000054103f2b7896 */ /* 0x000fe2000800001d */
[----:B------:R-:W-:Y:S01]  /*b130*/  R2UR UR19, R6 ;  /* 0x00000000061372ca */ /* 0x000fe200000e0000 */
[----:B------:R-:W-:Y:S01]  /*b140*/  UIADD3 UR26, UR34, 0x20, URZ ;  /* 0x00000020221a7890 */ /* 0x000fe2000fffe03f */
[----:B------:R-:W-:Y:S01]  /*b150*/  ISETP.GT.AND P2, PT, R12, 0x1, PT ;  /* 0x000000010c00780c */ /* 0x000fe20003f44270 */
[----:B------:R-:W-:Y:S01]  /*b160*/  UIADD3.X UR45, URZ, UR31, URZ, UP1, !UPT ;  /* 0x0000001f3f2d7290 */ /* 0x000fe20008ffe43f */
[----:B------:R-:W-:Y:S01]  /*b170*/  VIADD R3, R3, 0x1 ;  /* 0x0000000103037836 */ /* 0x000fe20000000000 */
[----:B------:R-:W-:Y:S01]  /*b180*/  UPRMT UR49, URZ, 0x5410, UR23 ;  /* 0x000054103f317896 */ /* 0x000fe20008000017 */
[----:B------:R-:W-:Y:S01]  /*b190*/  VIADD R11, R11, 0x40 ;  /* 0x000000400b0b7836 */ /* 0x000fe20000000000 */
[----:B------:R-:W-:Y:S01]  /*b1a0*/  UMOV UR6, 0x0 ;  /* 0x0000000000067882 */ /* 0x000fe20000000000 */
[----:B------:R-:W-:Y:S01]  /*b1b0*/  UMOV UR7, 0x10000000 ;  /* 0x1000000000077882 */ /* 0x000fe20000000000 */
[----:B------:R-:W-:Y:S01]  /*b1c0*/  UIADD3 UR16, UR8, 0x8100, URZ ;  /* 0x0000810008107890 */ /* 0x000fe2000fffe03f */
[----:B------:R-:W-:Y:S01]  /*b1d0*/  ISETP.NE.AND P1, PT, R3, 0x2, PT ;  /* 0x000000020300780c */ /* 0x000fe20003f25270 */
[----:B------:R-:W-:-:S02]  /*b1e0*/  UIADD3 UR32, UR24, 0x100, URZ ;  /* 0x0000010018207890 */ /* 0x000fc4000fffe03f */
[----:B------:R-:W-:Y:S01]  /*b1f0*/  UIADD3 UR24, UR24, 0x2100, URZ ;  /* 0x0000210018187890 */ /* 0x000fe2000fffe03f */
[----:B------:R-:W-:Y:S01]  /*b200*/  SEL R5, RZ, 0x1, P1 ;  /* 0x00000001ff057807 */ /* 0x000fe20000800000 */
[----:B------:R-:W-:Y:S01]  /*b210*/  UIADD3 UR8, UR8, 0x10100, URZ ;  /* 0x0001010008087890 */ /* 0x000fe2000fffe03f */
[----:B------:R-:W-:Y:S01]  /*b220*/  SEL R3, R3, RZ, P1 ;  /* 0x000000ff03037207 */ /* 0x000fe20000800000 */
[----:B------:R-:W-:Y:S01]  /*b230*/  UMOV UR25, UR33 ;  /* 0x0000002100197c82 */ /* 0x000fe20008000000 */
[----:B------:R-:W-:Y:S01]  /*b240*/  UMOV UR28, UR36 ;  /* 0x00000024001c7c82 */ /* 0x000fe20008000000 */
[----:B------:R-:W-:Y:S01]  /*b250*/  UMOV UR27, UR35 ;  /* 0x00000023001b7c82 */ /* 0x000fe20008000000 */
[----:B------:R-:W-:Y:S01]  /*b260*/  UMOV UR17, UR33 ;  /* 0x0000002100117c82 */ /* 0x000fe20008000000 */
[----:B------:R-:W-:Y:S01]  /*b270*/  UMOV UR18, UR34 ;  /* 0x0000002200127c82 */ /* 0x000fe20008000000 */
[----:B------:R-:W-:Y:S01]  /*b280*/  UMOV UR20, UR36 ;  /* 0x0000002400147c82 */ /* 0x000fe20008000000 */
[----:B------:R0:W-:Y:S01]  /*b290*/  UTMALDG.3D.MULTICAST [UR32], [UR4], UR43, desc[UR6] ;  /* 0x00000620040073b4 */ /* 0x0001e2000801182b */
[----:B------:R-:W-:Y:S01]  /*b2a0*/  UMOV UR9, UR33 ;  /* 0x0000002100097c82 */ /* 0x000fe20008000000 */
[----:B------:R-:W-:Y:S01]  /*b2b0*/  UMOV UR11, UR19 ;  /* 0x00000013000b7c82 */ /* 0x000fe20008000000 */
[----:B------:R-:W-:Y:S01]  /*b2c0*/  UMOV UR12, UR36 ;  /* 0x00000024000c7c82 */ /* 0x000fe20008000000 */
[----:B------:R-:W-:Y:S01]  /*b2d0*/  UMOV UR10, UR26 ;  /* 0x0000001a000a7c82 */ /* 0x000fe20008000000 */
[----:B------:R-:W-:Y:S01]  /*b2e0*/  LOP3.LUT R2, R2, R5, RZ, 0x3c, !PT ;  /* 0x0000000502027212 */ /* 0x000fe200078e3cff */
[----:B------:R0:W-:Y:S01]  /*b2f0*/  UTMALDG.3D.MULTICAST [UR24], [UR4], UR43, desc[UR6] ;  /* 0x00000618040073b4 */ /* 0x0001e2000801182b */
[----:B------:R0:W-:Y:S01]  /*b300*/  UTMALDG.3D.MULTICAST [UR16], [UR44], UR49, desc[UR6] ;  /* 0x000006102c0073b4 */ /* 0x0001e20008011831 */
[----:B------:R0:W-:Y:S02]  /*b310*/  UTMALDG.3D.MULTICAST [UR8], [UR44], UR49, desc[UR6] ;  /* 0x000006082c0073b4 */ /* 0x0001e40008011831 */
[----:B0-----:R-:W-:Y:S05]  /*b320*/  @P2 BRA `(.L_x_301) ;  /* 0xfffffffc00002947 */ /* 0x001fea000383ffff */
.L_x_297:
[----:B------:R-:W-:Y:S05]  /*b330*/  BSYNC B1 ;  /* 0x0000000000017941 */ /* 0x000fea0003800000 */
.L_x_296:
[----:B------:R-:W-:Y:S01]  /*b340*/  LOP3.LUT P4, RZ, R0, 0xff, RZ, 0xc0, !PT ;  /* 0x000000ff00ff7812 */ /* 0x000fe2000788c0ff */
[----:B------:R-:W-:Y:S01]  /*b350*/  VIADD R8, R8, UR37 ;  /* 0x0000002508087c36 */ /* 0x000fe20008000000 */
[----:B------:R-:W-:Y:S01]  /*b360*/  ULDC.64 UR4, c[0x0][0x650] ;  /* 0x0001940000047ab9 */ /* 0x000fe20000000a00 */
[----:B------:R-:W-:Y:S01]  /*b370*/  BSSY B1, `(.L_x_302) ;  /* 0x000006f000017945 */ /* 0x000fe20003800000 */
[----:B------:R-:W-:Y:S02]  /*b380*/  IMAD.MOV.U32 R18, RZ, RZ, -0x1 ;  /* 0xffffffffff127424 */ /* 0x000fe400078e00ff */
[----:B------:R-:W-:Y:S01]  /*b390*/  SHF.R.U32.HI R0, RZ, 0x1, R8 ;  /* 0x00000001ff007819 */ /* 0x000fe20000011608 */
[----:B------:R-:W-:Y:S01]  /*b3a0*/  IMAD.MOV.U32 R19, RZ, RZ, -0x1 ;  /* 0xffffffffff137424 */ /* 0x000fe200078e00ff */
[----:B------:R-:W-:Y:S02]  /*b3b0*/  ISETP.GT.U32.AND P1, PT, R8, 0x1, PT ;  /* 0x000000010800780c */ /* 0x000fe40003f24070 */
[----:B------:R-:W-:-:S02]  /*b3c0*/  LOP3.LUT R0, R0, 0x1, RZ, 0xc0, !PT ;  /* 0x0000000100007812 */ /* 0x000fc400078ec0ff */
[----:B------:R-:W-:Y:S01]  /*b3d0*/  LOP3.LUT R8, R8, 0x1, RZ, 0xc0, !PT ;  /* 0x0000000108087812 */ /* 0x000fe200078ec0ff */
[----:B------:R-:W0:Y:S01]  /*b3e0*/  @P4 S2R R3, SR_CgaCtaId ;  /* 0x0000000000034919 */ /* 0x000e220000008800 */
[----:B------:R-:W-:Y:S02]  /*b3f0*/  @P4 MOV R2, 0x400 ;  /* 0x0000040000024802 */ /* 0x000fe40000000f00 */
[----:B------:R-:W-:Y:S02]  /*b400*/  ISETP.NE.U32.AND P2, PT, R0, 0x1, PT ;  /* 0x000000010000780c */ /* 0x000fe40003f45070 */
[----:B0-----:R-:W-:Y:S01]  /*b410*/  @P4 LEA R2, R3, R2, 0x18 ;  /* 0x0000000203024211 */ /* 0x001fe200078ec0ff */
[----:B------:R-:W-:-:S03]  /*b420*/  IMAD.U32 R3, RZ, RZ, UR37 ;  /* 0x00000025ff037e24 */ /* 0x000fc6000f8e00ff */
[----:B------:R0:W-:Y:S01]  /*b430*/  @P4 SYNCS.ARRIVE.TRANS64.A1T0 RZ, [R2+URZ+0x58], RZ ;  /* 0x000058ff02ff49a7 */ /* 0x0001e2000810003f */
[----:B------:R-:W-:Y:S02]  /*b440*/  IADD3 R16, P4, R16, UR38, RZ ;  /* 0x0000002610107c10 */ /* 0x000fe4000ff9e0ff */
[----:B------:R-:W-:Y:S02]  /*b450*/  ISETP.LT.U32.AND P1, PT, R3, 0x2, P1 ;  /* 0x000000020300780c */ /* 0x000fe40000f21070 */
[----:B------:R-:W-:Y:S02]  /*b460*/  IADD3.X R17, R17, UR41, RZ, P4, !PT ;  /* 0x0000002911117c10 */ /* 0x000fe4000a7fe4ff */
[----:B------:R-:W-:Y:S02]  /*b470*/  ISETP.GE.U32.AND P4, PT, R16, UR4, PT ;  /* 0x0000000410007c0c */ /* 0x000fe4000bf86070 */
[----:B------:R-:W-:Y:S02]  /*b480*/  SEL R0, RZ, 0x1, !P1 ;  /* 0x00000001ff007807 */ /* 0x000fe40004800000 */
[----:B------:R-:W-:-:S02]  /*b490*/  ISETP.GE.U32.AND.EX P1, PT, R17, UR5, PT, P4 ;  /* 0x0000000511007c0c */ /* 0x000fc4000bf26140 */
[----:B------:R-:W-:Y:S02]  /*b4a0*/  ISETP.GT.U32.AND P2, PT, R3, 0x1, !P2 ;  /* 0x000000010300780c */ /* 0x000fe40005744070 */
[----:B------:R-:W-:Y:S02]  /*b4b0*/  PRMT R3, RZ, 0x7610, R3 ;  /* 0x00007610ff037816 */ /* 0x000fe40000000003 */
[----:B0-----:R-:W-:-:S04]  /*b4c0*/  SEL R2, RZ, 0x1, !P2 ;  /* 0x00000001ff027807 */ /* 0x001fc80005000000 */
[--C-:B------:R-:W-:Y:S01]  /*b4d0*/  LOP3.LUT R9, R2, R9, R0.reuse, 0x96, !PT ;  /* 0x0000000902097212 */ /* 0x100fe200078e9600 */
[----:B------:R-:W-:Y:S01]  /*b4e0*/  IMAD.MOV.U32 R2, RZ, RZ, -0x1 ;  /* 0xffffffffff027424 */ /* 0x000fe200078e00ff */
[----:B------:R-:W-:Y:S01]  /*b4f0*/  PRMT R0, RZ, 0x7610, R0 ;  /* 0x00007610ff007816 */ /* 0x000fe20000000000 */
[----:B------:R-:W-:Y:S06]  /*b500*/  @P1 BRA `(.L_x_303) ;  /* 0x0000000400541947 */ /* 0x000fec0003800000 */
[----:B------:R-:W0:Y:S01]  /*b510*/  S2UR UR4, SR_CTAID.X ;  /* 0x00000000000479c3 */ /* 0x000e220000002500 */
[----:B------:R-:W-:Y:S01]  /*b520*/  ULDC.64 UR6, c[0x0][0x628] ;  /* 0x00018a0000067ab9 */ /* 0x000fe20000000a00 */
[----:B------:R-:W-:Y:S01]  /*b530*/  ULDC UR5, c[0x0][0x150] ;  /* 0x0000540000057ab9 */ /* 0x000fe20000000800 */
[----:B------:R-:W-:Y:S01]  /*b540*/  ISETP.NE.U32.AND P1, PT, RZ, UR6, PT ;  /* 0x00000006ff007c0c */ /* 0x000fe2000bf25070 */
[----:B------:R-:W-:Y:S01]  /*b550*/  ULDC UR8, c[0x0][0x630] ;  /* 0x00018c0000087ab9 */ /* 0x000fe20000000800 */
[----:B------:R-:W-:Y:S01]  /*b560*/  ULDC UR10, c[0x0][0x154] ;  /* 0x00005500000a7ab9 */ /* 0x000fe20000000800 */
[----:B------:R-:W-:Y:S01]  /*b570*/  IMAD.MOV.U32 R2, RZ, RZ, R16 ;  /* 0x000000ffff027224 */ /* 0x000fe200078e0010 */
[----:B------:R-:W-:Y:S01]  /*b580*/  ISETP.NE.AND.EX P1, PT, RZ, UR7, PT, P1 ;  /* 0x00000007ff007c0c */ /* 0x000fe2000bf25310 */
[----:B------:R-:W1:Y:S01]  /*b590*/  S2UR UR9, SR_CTAID.Y ;  /* 0x00000000000979c3 */ /* 0x000e620000002600 */
[----:B0-----:R-:W-:-:S05]  /*b5a0*/  I2FP.F32.U32 R3, UR4 ;  /* 0x0000000400037c45 */ /* 0x001fca0008201000 */
[----:B------:R-:W-:Y:S01]  /*b5b0*/  FMUL R10, R3, UR5 ;  /* 0x00000005030a7c20 */ /* 0x000fe20008400000 */
[----:B------:R-:W-:-:S05]  /*b5c0*/  IMAD.MOV.U32 R3, RZ, RZ, R17 ;  /* 0x000000ffff037224 */ /* 0x000fca00078e0011 */
[----:B------:R-:W-:Y:S05]  /*b5d0*/  @!P1 BRA `(.L_x_304) ;  /* 0x0000000000289947 */ /* 0x000fea0003800000 */
[----:B------:R-:W-:Y:S02]  /*b5e0*/  ULDC UR5, c[0x0][0x634] ;  /* 0x00018d0000057ab9 */ /* 0x000fe40000000800 */
[----:B------:R-:W-:-:S05]  /*b5f0*/  IADD3 R7, P1, R16, UR5, RZ ;  /* 0x0000000510077c10 */ /* 0x000fca000ff3e0ff */
[----:B------:R-:W-:-:S04]  /*b600*/  IMAD.X R11, RZ, RZ, R17, P1 ;  /* 0x000000ffff0b7224 */ /* 0x000fc800008e0611 */
[----:B------:R-:W-:-:S04]  /*b610*/  IMAD.WIDE.U32 R4, R11, UR6, RZ ;  /* 0x000000060b047c25 */ /* 0x000fc8000f8e00ff */
[----:B------:R-:W-:-:S04]  /*b620*/  IMAD.WIDE.U32 R4, P1, R7, UR7, R4 ;  /* 0x0000000707047c25 */ /* 0x000fc8000f820004 */
[----:B------:R-:W-:-:S04]  /*b630*/  IMAD.WIDE.U32 R6, R7, UR6, RZ ;  /* 0x0000000607067c25 */ /* 0x000fc8000f8e00ff */
[----:B------:R-:W-:Y:S01]  /*b640*/  IMAD.X R3, RZ, RZ, RZ, P1 ;  /* 0x000000ffff037224 */ /* 0x000fe200008e06ff */
[----:B------:R-:W-:Y:S01]  /*b650*/  IADD3 RZ, P1, R7, R4, RZ ;  /* 0x0000000407ff7210 */ /* 0x000fe20007f3e0ff */
[----:B------:R-:W-:-:S04]  /*b660*/  IMAD.MOV.U32 R2, RZ, RZ, R5 ;  /* 0x000000ffff027224 */ /* 0x000fc800078e0005 */
[----:B------:R-:W-:-:S08]  /*b670*/  IMAD.WIDE.U32.X R2, R11, UR7, R2, P1 ;  /* 0x000000070b027c25 */ /* 0x000fd000088e0402 */
.L_x_304:
[--C-:B------:R-:W-:Y:S01]  /*b680*/  SHF.R.U64 R19, R2, UR8, R3.reuse ;  /* 0x0000000802137c19 */ /* 0x100fe20008001203 */
[----:B------:R-:W0:Y:S01]  /*b690*/  F2I.U32.TRUNC.NTZ R10, R10 ;  /* 0x0000000a000a7305 */ /* 0x000e22000020f000 */
[----:B------:R-:W-:Y:S01]  /*b6a0*/  SHF.R.U32.HI R2, RZ, UR8, R3 ;  /* 0x00000008ff027c19 */ /* 0x000fe20008011603 */
[----:B------:R-:W-:Y:S01]  /*b6b0*/  ULDC.64 UR6, c[0x0][0x620] ;  /* 0x0001880000067ab9 */ /* 0x000fe20000000a00 */
[----:B------:R-:W-:Y:S01]  /*b6c0*/  IADD3 R5, P1, RZ, -R19, RZ ;  /* 0x80000013ff057210 */ /* 0x000fe20007f3e0ff */
[----:B------:R-:W2:Y:S01]  /*b6d0*/  LDC R15, c[0x0][0x610] ;  /* 0x00018400ff0f7b82 */ /* 0x000ea20000000800 */
[----:B-1----:R-:W-:Y:S01]  /*b6e0*/  I2FP.F32.U32 R4, UR9 ;  /* 0x0000000900047c45 */ /* 0x002fe20008201000 */
[----:B------:R-:W-:Y:S01]  /*b6f0*/  ULDC UR8, c[0x0][0x658] ;  /* 0x0001960000087ab9 */ /* 0x000fe20000000800 */
[----:B------:R-:W-:Y:S01]  /*b700*/  ULDC UR12, c[0x0][0x648] ;  /* 0x00019200000c7ab9 */ /* 0x000fe20000000800 */
[----:B------:R-:W-:Y:S02]  /*b710*/  IMAD.X R2, RZ, RZ, ~R2, P1 ;  /* 0x000000ffff027224 */ /* 0x000fe400008e0e02 */
[----:B------:R-:W-:Y:S01]  /*b720*/  FMUL R6, R4, UR10 ;  /* 0x0000000a04067c20 */ /* 0x000fe20008400000 */
[----:B------:R-:W-:Y:S01]  /*b730*/  ULDC.64 UR10, c[0x0][0x640] ;  /* 0x00019000000a7ab9 */ /* 0x000fe20000000a00 */
[----:B------:R-:W-:Y:S01]  /*b740*/  IMAD R4, R2, UR6, RZ ;  /* 0x0000000602047c24 */ /* 0x000fe2000f8e02ff */
[----:B------:R-:W-:Y:S01]  /*b750*/  ISETP.NE.U32.AND P1, PT, RZ, UR10, PT ;  /* 0x0000000aff007c0c */ /* 0x000fe2000bf25070 */
[C---:B------:R-:W-:Y:S01]  /*b760*/  IMAD.WIDE.U32 R2, R5.reuse, UR6, R16 ;  /* 0x0000000605027c25 */ /* 0x040fe2000f8e0010 */
[----:B0-----:R-:W-:Y:S01]  /*b770*/  R2UR UR5, R10 ;  /* 0x000000000a0572ca */ /* 0x001fe200000e0000 */
[----:B------:R-:W0:Y:S01]  /*b780*/  F2I.U32.TRUNC.NTZ R6, R6 ;  /* 0x0000000600067305 */ /* 0x000e22000020f000 */
[----:B------:R-:W-:Y:S01]  /*b790*/  ULDC UR6, c[0x0][0x618] ;  /* 0x0001860000067ab9 */ /* 0x000fe20000000800 */
[----:B------:R-:W-:Y:S01]  /*b7a0*/  IMAD R5, R5, UR7, R4 ;  /* 0x0000000705057c24 */ /* 0x000fe2000f8e0204 */
[----:B------:R-:W-:-:S03]  /*b7b0*/  ISETP.NE.AND.EX P1, PT, RZ, UR11, PT, P1 ;  /* 0x0000000bff007c0c */ /* 0x000fc6000bf25310 */
[----:B------:R-:W-:-:S05]  /*b7c0*/  IMAD.IADD R3, R3, 0x1, R5 ;  /* 0x0000000103037824 */ /* 0x000fca00078e0205 */
[--C-:B------:R-:W-:Y:S02]  /*b7d0*/  SHF.R.U64 R10, R2, UR6, R3.reuse ;  /* 0x00000006020a7c19 */ /* 0x100fe40008001203 */
[----:B------:R-:W-:Y:S01]  /*b7e0*/  SHF.R.U32.HI R3, RZ, UR6, R3 ;  /* 0x00000006ff037c19 */ /* 0x000fe20008011603 */
[----:B------:R-:W-:Y:S01]  /*b7f0*/  ULDC UR6, c[0x0][0x608] ;  /* 0x0001820000067ab9 */ /* 0x000fe20000000800 */
[----:B0-----:R-:W-:Y:S02]  /*b800*/  R2UR UR7, R6 ;  /* 0x00000000060772ca */ /* 0x001fe400000e0000 */
[--C-:B------:R-:W-:Y:S02]  /*b810*/  SHF.R.U64 R12, R10, UR6, R3.reuse ;  /* 0x000000060a0c7c19 */ /* 0x100fe40008001203 */
[----:B------:R-:W-:Y:S01]  /*b820*/  SHF.R.U32.HI R3, RZ, UR6, R3 ;  /* 0x00000006ff037c19 */ /* 0x000fe20008011603 */
[----:B------:R-:W-:-:S03]  /*b830*/  UIADD3 UR6, -UR5, URZ, URZ ;  /* 0x0000003f05067290 */ /* 0x000fc6000fffe13f */
[--C-:B------:R-:W-:Y:S01]  /*b840*/  SHF.R.U64 R13, R12, UR8, R3.reuse ;  /* 0x000000080c0d7c19 */ /* 0x100fe20008001203 */
[----:B------:R-:W-:Y:S01]  /*b850*/  ULDC UR5, c[0x0][0x144] ;  /* 0x0000510000057ab9 */ /* 0x000fe20000000800 */
[----:B------:R-:W-:-:S03]  /*b860*/  SHF.R.U32.HI R3, RZ, UR8, R3 ;  /* 0x00000008ff037c19 */ /* 0x000fc60008011603 */
[----:B------:R-:W-:Y:S01]  /*b870*/  IMAD.MOV.U32 R2, RZ, RZ, R13 ;  /* 0x000000ffff027224 */ /* 0x000fe200078e000d */
[----:B------:R-:W-:Y:S06]  /*b880*/  @!P1 BRA `(.L_x_305) ;  /* 0x0000000000289947 */ /* 0x000fec0003800000 */
        /* <DEDUP_REMOVED lines=10> */
.L_x_305:
[----:B------:R-:W-:Y:S01]  /*b930*/  UISETP.NE.AND UP0, UPT, UR40, URZ, UPT ;  /* 0x0000003f2800728c */ /* 0x000fe2000bf05270 */
[----:B------:R-:W-:Y:S01]  /*b940*/  SHF.R.U64 R3, R2, UR12, R3 ;  /* 0x0000000c02037c19 */ /* 0x000fe20008001203 */
[----:B------:R-:W-:Y:S01]  /*b950*/  UIADD3 UR7, -UR7, URZ, URZ ;  /* 0x0000003f07077290 */ /* 0x000fe2000fffe13f */
[----:B------:R-:W-:Y:S01]  /*b960*/  LOP3.LUT R2, R12, UR22, RZ, 0xc0, !PT ;  /* 0x000000160c027c12 */ /* 0x000fe2000f8ec0ff */
[----:B------:R-:W-:Y:S01]  /*b970*/  UIMAD UR4, UR5, UR6, UR4 ;  /* 0x00000006050472a4 */ /* 0x000fe2000f8e0204 */
[----:B------:R-:W-:Y:S01]  /*b980*/  LOP3.LUT R5, R10, UR14, RZ, 0xc0, !PT ;  /* 0x0000000e0a057c12 */ /* 0x000fe2000f8ec0ff */
[----:B------:R-:W-:Y:S01]  /*b990*/  IMAD.MOV R4, RZ, RZ, -R3 ;  /* 0x000000ffff047224 */ /* 0x000fe200078e0a03 */
[----:B------:R-:W-:Y:S01]  /*b9a0*/  ULDC UR5, c[0x0][0x148] ;  /* 0x0000520000057ab9 */ /* 0x000fe20000000800 */
[----:B------:R-:W-:Y:S01]  /*b9b0*/  IMAD R18, R3, UR13, R2 ;  /* 0x0000000d03127c24 */ /* 0x000fe2000f8e0202 */
[----:B------:R-:W-:Y:S01]  /*b9c0*/  PLOP3.LUT P1, PT, PT, PT, UP0, 0x80, 0x0 ;  /* 0x000000000000781c */ /* 0x000fe20003f2f008 */
[----:B------:R-:W-:Y:S01]  /*b9d0*/  IMAD.MOV.U32 R3, RZ, RZ, 0x1 ;  /* 0x00000001ff037424 */ /* 0x000fe200078e00ff */
[----:B------:R-:W-:-:S03]  /*b9e0*/  @UP0 UIMAD UR4, UR5, UR7, UR9 ;  /* 0x00000007050402a4 */ /* 0x000fc6000f8e0209 */
[----:B------:R-:W-:Y:S02]  /*b9f0*/  ULDC UR5, c[0x0][0x638] ;  /* 0x00018e0000057ab9 */ /* 0x000fe40000000800 */
[----:B------:R-:W-:Y:S02]  /*ba00*/  IMAD R2, R4, UR5, R13 ;  /* 0x0000000504027c24 */ /* 0x000fe4000f8e020d */
[----:B--2---:R-:W-:Y:S01]  /*ba10*/  IMAD R18, R18, R15, UR4 ;  /* 0x0000000412127e24 */ /* 0x004fe2000f8e020f */
[----:B------:R-:W-:Y:S02]  /*ba20*/  ULDC UR4, c[0x0][0x600] ;  /* 0x0001800000047ab9 */ /* 0x000fe40000000800 */
[----:B------:R-:W-:-:S05]  /*ba30*/  IMAD R5, R2, UR4, R5 ;  /* 0x0000000402057c24 */ /* 0x000fca000f8e0205 */
[----:B------:R-:W-:Y:S02]  /*ba40*/  SEL R2, R5, R18, !P1 ;  /* 0x0000001205027207 */ /* 0x000fe40004800000 */
[----:B------:R-:W-:-:S07]  /*ba50*/  SEL R18, R18, R5, !P1 ;  /* 0x0000000512127207 */ /* 0x000fce0004800000 */
.L_x_303:
[----:B------:R-:W-:Y:S05]  /*ba60*/  BSYNC B1 ;  /* 0x0000000000017941 */ /* 0x000fea0003800000 */
.L_x_302:
[----:B------:R-:W-:-:S13]  /*ba70*/  LOP3.LUT P1, RZ, R3, 0xff, RZ, 0xc0, !PT ;  /* 0x000000ff03ff7812 */ /* 0x000fda000782c0ff */
[----:B------:R-:W-:Y:S05]  /*ba80*/  @P1 BRA `(.L_x_306) ;  /* 0xfffffff000f01947 */ /* 0x000fea000383ffff */
[----:B------:R-:W-:Y:S05]  /*ba90*/  BSYNC B0 ;  /* 0x0000000000007941 */ /* 0x000fea0003800000 */
.L_x_294:
[----:B------:R-:W-:-:S03]  /*baa0*/  UMOV UR4, 0xffffffff ;  /* 0xffffffff00047882 */ /* 0x000fc60000000000 */
[----:B------:R-:W-:Y:S05]  /*bab0*/  BRA.DIV UR4, `(.L_x_307) ;  /* 0x0000000204fc7947 */ /* 0x000fea000b800000 */
[----:B------:R-:W-:-:S13]  /*bac0*/  ELECT P6, URZ, PT ;  /* 0x00000000003f782f */ /* 0x000fda00038c0000 */
.L_x_321:
[----:B------:R-:W-:Y:S04]  /*bad0*/  BSSY B0, `(.L_x_308) ;  /* 0x000001a000007945 */ /* 0x000fe80003800000 */
[----:B------:R-:W-:Y:S05]  /*bae0*/  @!P6 BRA `(.L_x_309) ;  /* 0x000000000060e947 */ /* 0x000fea0003800000 */
[----:B------:R-:W-:-:S04]  /*baf0*/  ULOP3.LUT UR4, UR42, 0x2, URZ, 0xfc, !UPT ;  /* 0x000000022a047892 */ /* 0x000fc8000f8efc3f */
[----:B------:R-:W-:-:S06]  /*bb00*/  UISETP.NE.AND UP0, UPT, UR4, 0x3, UPT ;  /* 0x000000030400788c */ /* 0x000fcc000bf05270 */
[----:B------:R-:W-:-:S13]  /*bb10*/  PLOP3.LUT P0, PT, PT, PT, UP0, 0x80, 0x0 ;  /* 0x000000000000781c */ /* 0x000fda0003f0f008 */
[----:B------:R-:W-:Y:S05]  /*bb20*/  @!P0 BRA `(.L_x_310) ;  /* 0x0000000000048947 */ /* 0x000fea0003800000 */
[----:B------:R-:W-:Y:S01]  /*bb30*/  BPT.TRAP 0x1 ;  /* 0x000000040000795c */ /* 0x000fe20000300000 */
.L_x_310:
[----:B------:R-:W0:Y:S01]  /*bb40*/  S2R R3, SR_CgaCtaId ;  /* 0x0000000000037919 */ /* 0x000e220000008800 */
[----:B------:R-:W-:Y:S02]  /*bb50*/  MOV R0, 0x400 ;  /* 0x0000040000007802 */ /* 0x000fe40000000f00 */
[----:B------:R-:W-:Y:S02]  /*bb60*/  SHF.L.U32 R2, R9, 0x1f, RZ ;  /* 0x0000001f09027819 */ /* 0x000fe400000006ff */
[----:B0-----:R-:W-:-:S05]  /*bb70*/  LEA R3, R3, R0, 0x18 ;  /* 0x0000000003037211 */ /* 0x001fca00078ec0ff */
[----:B------:R-:W-:-:S04]  /*bb80*/  VIADD R3, R3, 0x10 ;  /* 0x0000001003037836 */ /* 0x000fc80000000000 */
[C---:B------:R-:W-:Y:S02]  /*bb90*/  IMAD R5, R8.reuse, 0x8, R3 ;  /* 0x0000000808057824 */ /* 0x040fe400078e0203 */
[----:B------:R-:W-:Y:S02]  /*bba0*/  VIADD R8, R8, 0x1 ;  /* 0x0000000108087836 */ /* 0x000fe40000000000 */
[----:B------:R-:W0:Y:S03]  /*bbb0*/  SYNCS.PHASECHK.TRANS64.TRYWAIT P0, [R5+URZ], R2 ;  /* 0x00000002050075a7 */ /* 0x000e26000800017f */
[----:B------:R-:W-:-:S04]  /*bbc0*/  ISETP.NE.AND P1, PT, R8, 0x2, PT ;  /* 0x000000020800780c */ /* 0x000fc80003f25270 */
[----:B------:R-:W-:Y:S02]  /*bbd0*/  SEL R0, RZ, 0x1, P1 ;  /* 0x00000001ff007807 */ /* 0x000fe40000800000 */
[----:B------:R-:W-:Y:S02]  /*bbe0*/  SEL R8, R8, RZ, P1 ;  /* 0x000000ff08087207 */ /* 0x000fe40000800000 */
[----:B------:R-:W-:Y:S01]  /*bbf0*/  LOP3.LUT R0, R9, R0, RZ, 0x3c, !PT ;  /* 0x0000000009007212 */ /* 0x000fe200078e3cff */
[----:B0-----:R-:W-:Y:S06]  /*bc00*/  @!P0 BRA `(.L_x_311) ;  /* 0x0000000000c88947 */ /* 0x001fec0003800000 */
.L_x_322:
[----:B------:R-:W-:Y:S01]  /*bc10*/  IMAD R3, R8, 0x8, R3 ;  /* 0x0000000808037824 */ /* 0x000fe200078e0203 */
[----:B------:R-:W-:-:S07]  /*bc20*/  SHF.L.U32 R0, R0, 0x1f, RZ ;  /* 0x0000001f00007819 */ /* 0x000fce00000006ff */
.L_x_312:
[----:B-1----:R1:W2:Y:S02]  /*bc30*/  SYNCS.PHASECHK.TRANS64.TRYWAIT P0, [R3+URZ], R0 ;  /* 0x00000000030075a7 */ /* 0x0022a4000800017f */
[----:B--2---:R-:W-:Y:S05]  /*bc40*/  @!P0 NANOSLEEP.SYNCS 0x989680 ;  /* 0x009896800000895d */ /* 0x004fea0003900000 */
[----:B------:R-:W2:Y:S02]  /*bc50*/  @!P0 SYNCS.PHASECHK.TRANS64 P0, [R3+URZ], R0 ;  /* 0x00000000030085a7 */ /* 0x000ea4000800007f */
[----:B--2---:R-:W-:Y:S05]  /*bc60*/  @!P0 BRA `(.L_x_312) ;  /* 0xfffffffc00f08947 */ /* 0x004fea000383ffff */
.L_x_309:
[----:B------:R-:W-:Y:S05]  /*bc70*/  BSYNC B0 ;  /* 0x0000000000007941 */ /* 0x000fea0003800000 */
.L_x_308:
[----:B------:R-:W-:Y:S05]  /*bc80*/  EXIT ;  /* 0x000000000000794d */ /* 0x000fea0003800000 */
.L_x_18:
[----:B0-----:R0:W1:Y:S02]  /*bc90*/  SYNCS.PHASECHK.TRANS64.TRYWAIT P0, [R159+URZ], R0 ;  /* 0x000000009f0075a7 */ /* 0x001064000800017f */
[----:B-1----:R-:W-:Y:S05]  /*bca0*/  @!P0 NANOSLEEP.SYNCS 0x989680 ;  /* 0x009896800000895d */ /* 0x002fea0003900000 */
[----:B------:R-:W1:Y:S02]  /*bcb0*/  @!P0 SYNCS.PHASECHK.TRANS64 P0, [R159+URZ], R0 ;  /* 0x000000009f0085a7 */ /* 0x000e64000800007f */
[----:B-1----:R-:W-:Y:S05]  /*bcc0*/  @!P0 BRA `(.L_x_18) ;  /* 0xfffffffc00f08947 */ /* 0x002fea000383ffff */
[----:B------:R-:W-:Y:S05]  /*bcd0*/  BRA `(.L_x_313) ;  /* 0xffffff5800ac7947 */ /* 0x000fea000383ffff */
.L_x_23:
[----:B-1----:R1:W2:Y:S02]  /*bce0*/  SYNCS.PHASECHK.TRANS64.TRYWAIT P1, [R3+URZ], R0 ;  /* 0x00000000030075a7 */ /* 0x0022a4000802017f */
[----:B--2---:R-:W-:Y:S05]  /*bcf0*/  @!P1 NANOSLEEP.SYNCS 0x989680 ;  /* 0x009896800000995d */ /* 0x004fea0003900000 */
[----:B------:R-:W2:Y:S02]  /*bd00*/  @!P1 SYNCS.PHASECHK.TRANS64 P1, [R3+URZ], R0 ;  /* 0x00000000030095a7 */ /* 0x000ea4000802007f */
[----:B--2---:R-:W-:Y:S05]  /*bd10*/  @!P1 BRA `(.L_x_23) ;  /* 0xfffffffc00f09947 */ /* 0x004fea000383ffff */
[----:B------:R-:W-:Y:S05]  /*bd20*/  BRA `(.L_x_22) ;  /* 0xffffff5c001c7947 */ /* 0x000fea000383ffff */
.L_x_28:
[----:B-1----:R-:W-:-:S04]  /*bd30*/  IMAD.U32 R5, RZ, RZ, UR7 ;  /* 0x00000007ff057e24 */ /* 0x002fc8000f8e00ff */
[----:B------:R1:W2:Y:S03]  /*bd40*/  SYNCS.PHASECHK.TRANS64.TRYWAIT P1, [R5+URZ], R4 ;  /* 0x00000004050075a7 */ /* 0x0002a6000802017f */
[----:B--2---:R-:W-:Y:S05]  /*bd50*/  @!P1 NANOSLEEP.SYNCS 0x989680 ;  /* 0x009896800000995d */ /* 0x004fea0003900000 */
[----:B------:R-:W2:Y:S02]  /*bd60*/  @!P1 SYNCS.PHASECHK.TRANS64 P1, [R5+URZ], R4 ;  /* 0x00000004050095a7 */ /* 0x000ea4000802007f */
[----:B--2---:R-:W-:Y:S05]  /*bd70*/  @!P1 BRA `(.L_x_28) ;  /* 0xfffffffc00ec9947 */ /* 0x004fea000383ffff */
[----:B------:R-:W-:Y:S05]  /*bd80*/  BRA `(.L_x_27) ;  /* 0xffffff6000787947 */ /* 0x000fea000383ffff */
.L_x_34:
[----:B0-----:R0:W1:Y:S02]  /*bd90*/  SYNCS.PHASECHK.TRANS64.TRYWAIT P0, [R159+URZ+0x10], R0 ;  /* 0x000010009f0075a7 */ /* 0x001064000800017f */
[----:B-1----:R-:W-:Y:S05]  /*bda0*/  @!P0 NANOSLEEP.SYNCS 0x989680 ;  /* 0x009896800000895d */ /* 0x002fea0003900000 */
[----:B------:R-:W1:Y:S02]  /*bdb0*/  @!P0 SYNCS.PHASECHK.TRANS64 P0, [R159+URZ+0x10], R0 ;  /* 0x000010009f0085a7 */ /* 0x000e64000800007f */
[----:B-1----:R-:W-:Y:S05]  /*bdc0*/  @!P0 BRA `(.L_x_34) ;  /* 0xfffffffc00f08947 */ /* 0x002fea000383ffff */
[----:B------:R-:W-:Y:S05]  /*bdd0*/  BRA `(.L_x_314) ;  /* 0xffffff6800587947 */ /* 0x000fea000383ffff */
.L_x_295:
[----:B------:R-:W-:Y:S01]  /*bde0*/  BSSY B1, `(.L_x_315) ;  /* 0x0000006000017945 */ /* 0x000fe20003800000 */
[----:B------:R-:W-:-:S07]  /*bdf0*/  IMAD.MOV.U32 R15, RZ, RZ, -0x1 ;  /* 0xffffffffff0f7424 */ /* 0x000fce00078e00ff */
[----:B------:R-:W-:Y:S05]  /*be00*/  WARPSYNC.COLLECTIVE R15, `(.L_x_316) ;  /* 0x000000000f0c7348 */ /* 0x000fea0003c00000 */
[----:B------:R-:W-:Y:S02]  /*be10*/  ELECT P6, UR62, PT ;  /* 0x00000000003e782f */ /* 0x000fe400038c0000 */
[----:B------:R-:W-:Y:S01]  /*be20*/  MOV R14, UR62 ;  /* 0x0000003e000e7c02 */ /* 0x000fe20008000f00 */
[----:B------:R-:W-:Y:S10]  /*be30*/  ENDCOLLECTIVE ;  /* 0x000000000000791b */ /* 0x000ff40003800000 */
.L_x_316:
[----:B------:R-:W-:Y:S05]  /*be40*/  BSYNC B1 ;  /* 0x0000000000017941 */ /* 0x000fea0003800000 */
.L_x_315:
[----:B------:R-:W-:Y:S05]  /*be50*/  BRA `(.L_x_317) ;  /* 0xfffffff000087947 */ /* 0x000fea000383ffff */
.L_x_298:
[----:B-1----:R1:W2:Y:S02]  /*be60*/  SYNCS.PHASECHK.TRANS64.TRYWAIT P1, [R7+URZ+0x10], R4 ;  /* 0x00001004070075a7 */ /* 0x0022a4000802017f */
[----:B--2---:R-:W-:Y:S05]  /*be70*/  @!P1 NANOSLEEP.SYNCS 0x989680 ;  /* 0x009896800000995d */ /* 0x004fea0003900000 */
[----:B------:R-:W2:Y:S02]  /*be80*/  @!P1 SYNCS.PHASECHK.TRANS64 P1, [R7+URZ+0x10], R4 ;  /* 0x00001004070095a7 */ /* 0x000ea4000802007f */
[----:B--2---:R-:W-:Y:S05]  /*be90*/  @!P1 BRA `(.L_x_298) ;  /* 0xfffffffc00f09947 */ /* 0x004fea000383ffff */
[----:B------:R-:W-:Y:S05]  /*bea0*/  BRA `(.L_x_318) ;  /* 0xfffffff000407947 */ /* 0x000fea000383ffff */
.L_x_307:
[----:B------:R-:W-:Y:S01]  /*beb0*/  BSSY B0, `(.L_x_319) ;  /* 0x0000006000007945 */ /* 0x000fe20003800000 */
[----:B------:R-:W-:-:S07]  /*bec0*/  IMAD.MOV.U32 R15, RZ, RZ, -0x1 ;  /* 0xffffffffff0f7424 */ /* 0x000fce00078e00ff */
[----:B------:R-:W-:Y:S05]  /*bed0*/  WARPSYNC.COLLECTIVE R15, `(.L_x_320) ;  /* 0x000000000f0c7348 */ /* 0x000fea0003c00000 */
[----:B------:R-:W-:Y:S02]  /*bee0*/  ELECT P6, UR62, PT ;  /* 0x00000000003e782f */ /* 0x000fe400038c0000 */
[----:B------:R-:W-:Y:S01]  /*bef0*/  MOV R14, UR62 ;  /* 0x0000003e000e7c02 */ /* 0x000fe20008000f00 */
[----:B------:R-:W-:Y:S10]  /*bf00*/  ENDCOLLECTIVE ;  /* 0x000000000000791b */ /* 0x000ff40003800000 */
.L_x_320:
[----:B------:R-:W-:Y:S05]  /*bf10*/  BSYNC B0 ;  /* 0x0000000000007941 */ /* 0x000fea0003800000 */
.L_x_319:
[----:B------:R-:W-:Y:S05]  /*bf20*/  BRA `(.L_x_321) ;  /* 0xfffffff800e87947 */ /* 0x000fea000383ffff */
.L_x_311:
[----:B0-----:R0:W1:Y:S02]  /*bf30*/  SYNCS.PHASECHK.TRANS64.TRYWAIT P0, [R5+URZ], R2 ;  /* 0x00000002050075a7 */ /* 0x001064000800017f */
[----:B-1----:R-:W-:Y:S05]  /*bf40*/  @!P0 NANOSLEEP.SYNCS 0x989680 ;  /* 0x009896800000895d */ /* 0x002fea0003900000 */
[----:B------:R-:W1:Y:S02]  /*bf50*/  @!P0 SYNCS.PHASECHK.TRANS64 P0, [R5+URZ], R2 ;  /* 0x00000002050085a7 */ /* 0x000e64000800007f */
[----:B-1----:R-:W-:Y:S05]  /*bf60*/  @!P0 BRA `(.L_x_311) ;  /* 0xfffffffc00f08947 */ /* 0x002fea000383ffff */
[----:B------:R-:W-:Y:S05]  /*bf70*/  BRA `(.L_x_322) ;  /* 0xfffffffc00247947 */ /* 0x000fea000383ffff */
.L_x_323:
[----:B------:R-:W-:-:S00]  /*bf80*/  BRA `(.L_x_323) ;  /* 0xfffffffc00fc7947 */ /* 0x000fc0000383ffff */
[----:B------:R-:W-:-:S00]  /*bf90*/  NOP ;  /* 0x0000000000007918 */ /* 0x000fc00000000000 */
        /* <DEDUP_REMOVED lines=14> */
.L_x_324:


//--------------------- .nv.global.init           --------------------------
	.section	.nv.global.init,"aw",@progbits
.nv.global.init:
	.type		$str$22,@object
	.size		$str$22,($str$23 - $str$22)
$str$22:
        /*0000*/ 	.byte	0x6b, 0x5f, 0x74, 0x69, 0x6c, 0x65, 0x5f, 0x63, 0x6f, 0x75, 0x6e, 0x74, 0x20, 0x3e, 0x3d, 0x20
        /*0010*/ 	.byte	0x31, 0x00
	.type		$str$23,@object
	.size		$str$23,(__unnamed_1 - $str$23)
$str$23:
        /*0012*/ 	.byte	0x2f, 0x74, 0x6d, 0x70, 0x2f, 0x63, 0x75, 0x74, 0x6c, 0x61, 0x73, 0x73, 0x5f, 0x73, 0x77, 0x65
        /*0022*/ 	.byte	0x65, 0x70, 0x5f, 0x73, 0x72, 0x63, 0x2f, 0x69, 0x6e, 0x63, 0x6c, 0x75, 0x64, 0x65, 0x2f, 0x63
        /*0032*/ 	.byte	0x75, 0x74, 0x6c, 0x61, 0x73, 0x73, 0x2f, 0x67, 0x65, 0x6d, 0x6d, 0x2f, 0x63, 0x6f, 0x6c, 0x6c
        /*0042*/ 	.byte	0x65, 0x63, 0x74, 0x69, 0x76, 0x65, 0x2f, 0x73, 0x6d, 0x39, 0x30, 0x5f, 0x6d, 0x6d, 0x61, 0x5f
        /*0052*/ 	.byte	0x74, 0x6d, 0x61, 0x5f, 0x67, 0x6d, 0x6d, 0x61, 0x5f, 0x73, 0x73, 0x5f, 0x77, 0x61, 0x72, 0x70
        /*0062*/ 	.byte	0x73, 0x70, 0x65, 0x63, 0x69, 0x61, 0x6c, 0x69, 0x7a, 0x65, 0x64, 0x2e, 0x68, 0x70, 0x70, 0x00
	.type		__unnamed_1,@object
	.size		__unnamed_1,(.L_0 - __unnamed_1)
__unnamed_1:
        /*0072*/ 	.byte	0x76, 0x6f, 0x69, 0x64, 0x20, 0x63, 0x75, 0x74, 0x6c, 0x61, 0x73, 0x73, 0x3a, 0x3a, 0x67, 0x65
        /* <DEDUP_REMOVED lines=178> */
.L_0:


//--------------------- .nv.shared._ZN7cutlass13device_kernelINS_4gemm6kernel13GemmUniversalIN4cute5tupleIJiiiiEEENS1_10collective13CollectiveMmaINS1_34MainloopSm90TmaGmmaWarpSpecializedILi2ENS5_IJNS4_1CILi2EEENSA_ILi4EEENSA_ILi1EEEEEENS1_32KernelTmaWarpSpecializedPingpongEEENS5_IJNSA_ILi64EEENSA_ILi256EEESH_EEENS_10tfloat32_tENS5_IJlSD_lEEESK_SL_NS4_8TiledMMAINS4_8MMA_AtomIJNS4_4SM904GMMA30MMA_64x256x8_F32TF32TF32_SS_TNILNSP_7ScaleInE1ELSR_1EEEEEENS4_6LayoutINS5_IJSD_SD_SD_EEENS5_IJNSA_ILi0EEESW_SW_EEEEENS5_IJNS4_10UnderscoreESZ_SZ_EEEEENS4_23SM90_TMA_LOAD_MULTICASTENS4_14ComposedLayoutINS4_7SwizzleILi3ELi4ELi3EEENS4_18smem_ptr_flag_bitsILi32EEENSU_INS5_IJNSA_ILi8EEENSA_ILi32EEEEEENS5_IJS19_SD_EEEEEEEvNS4_8identityES12_S1D_vS1E_EENS_8epilogue10collective6detail29Sm90TmaWarpSpecializedAdapterINS1H_15DefaultEpilogueISK_SL_SL_NS1G_6thread17LinearCombinationISK_Li1EffLNS1L_9ScaleType4KindE0ELNS_15FloatRoundStyleE2ESK_EENS1_15EpilogueDefaultEEEEEvvEEEEvNT_6ParamsE --------------------------
	.section	.nv.shared._ZN7cutlass13device_kernelINS_4gemm6kernel13GemmUniversalIN4cute5tupleIJiiiiEEENS1_10collective13CollectiveMmaINS1_34MainloopSm90TmaGmmaWarpSpecializedILi2ENS5_IJNS4_1CILi2EEENSA_ILi4EEENSA_ILi1EEEEEENS1_32KernelTmaWarpSpecializedPingpongEEENS5_IJNSA_ILi64EEENSA_ILi256EEESH_EEENS_10tfloat32_tENS5_IJlSD_lEEESK_SL_NS4_8TiledMMAINS4_8MMA_AtomIJNS4_4SM904GMMA30MMA_64x256x8_F32TF32TF32_SS_TNILNSP_7ScaleInE1ELSR_1EEEEEENS4_6LayoutINS5_IJSD_SD_SD_EEENS5_IJNSA_ILi0EEESW_SW_EEEEENS5_IJNS4_10UnderscoreESZ_SZ_EEEEENS4_23SM90_TMA_LOAD_MULTICASTENS4_14ComposedLayoutINS4_7SwizzleILi3ELi4ELi3EEENS4_18smem_ptr_flag_bitsILi32EEENSU_INS5_IJNSA_ILi8EEENSA_ILi32EEEEEENS5_IJS19_SD_EEEEEEEvNS4_8identityES12_S1D_vS1E_EENS_8epilogue10collective6detail29Sm90TmaWarpSpecializedAdapterINS1H_15DefaultEpilogueISK_SL_SL_NS1G_6thread17LinearCombinationISK_Li1EffLNS1L_9ScaleType4KindE0ELNS_15FloatRoundStyleE2ESK_EENS1_15EpilogueDefaultEEEEEvvEEEEvNT_6ParamsE,"aw",@nobits
	.sectionflags	@""
	.align	16
	.zero		1024


//--------------------- .nv.shared.reserved.0     --------------------------
	.section	.nv.shared.reserved.0,"aw",@nobits
	.weak		__nv_reservedSMEM_offset_0_alias
	.size		__nv_reservedSMEM_offset_0_alias, 0, 0
	.other		__nv_reservedSMEM_offset_0_alias,@"STO_CUDA_RESERVED_SHARED STV_DEFAULT"
__nv_reservedSMEM_offset_0_alias:
	.zero		0


//--------------------- .nv.global                --------------------------
	.section	.nv.global,"aw",@nobits
.nv.global:
	.type		_ZN40_INTERNAL_4fcea4c3_4_k_cu_cde534e7_242484cute1_E,@object
	.size		_ZN40_INTERNAL_4fcea4c3_4_k_cu_cde534e7_242484cute1_E,(_ZN40_INTERNAL_4fcea4c3_4_k_cu_cde534e7_242484cuda3std3__45__cpo6cbeginE - _ZN40_INTERNAL_4fcea4c3_4_k_cu_cde534e7_242484cute1_E)
_ZN40_INTERNAL_4fcea4c3_4_k_cu_cde534e7_242484cute1_E:
	.zero		1
	.type		_ZN40_INTERNAL_4fcea4c3_4_k_cu_cde534e7_242484cuda3std3__45__cpo6cbeginE,@object
	.size		_ZN40_INTERNAL_4fcea4c3_4_k_cu_cde534e7_242484cuda3std3__45__cpo6cbeginE,(_ZN40_INTERNAL_4fcea4c3_4_k_cu_cde534e7_242484cuda3std3__48in_placeE - _ZN40_INTERNAL_4fcea4c3_4_k_cu_cde534e7_242484cuda3std3__45__cpo6cbeginE)
_ZN40_INTERNAL_4fcea4c3_4_k_cu_cde534e7_242484cuda3std3__45__cpo6cbeginE:
	.zero		1
	.type		_ZN40_INTERNAL_4fcea4c3_4_k_cu_cde534e7_242484cuda3std3__48in_placeE,@object
	.size		_ZN40_INTERNAL_4fcea4c3_4_k_cu_cde534e7_242484cuda3std3__48in_placeE,(_ZN40_INTERNAL_4fcea4c3_4_k_cu_cde534e7_242484cuda3std6ranges3__45__cpo9iter_moveE - _ZN40_INTERNAL_4fcea4c3_4_k_cu_cde534e7_242484cuda3std3__48in_placeE)
_ZN40_INTERNAL_4fcea4c3_4_k_cu_cde534e7_242484cuda3std3__48in_placeE:
	.zero		1
	.type		_ZN40_INTERNAL_4fcea4c3_4_k_cu_cde534e7_242484cuda3std6ranges3__45__cpo9iter_moveE,@object
	.size		_ZN40_INTERNAL_4fcea4c3_4_k_cu_cde534e7_242484cuda3std6ranges3__45__cpo9iter_moveE,(_ZN40_INTERNAL_4fcea4c3_4_k_cu_cde534e7_242484cuda3std3__45__cpo5beginE - _ZN40_INTERNAL_4fcea4c3_4_k_cu_cde534e7_242484cuda3std6ranges3__45__cpo9iter_moveE)
_ZN40_INTERNAL_4fcea4c3_4_k_cu_cde534e7_242484cuda3std6ranges3__45__cpo9iter_moveE:
	.zero		1
	.type		_ZN40_INTERNAL_4fcea4c3_4_k_cu_cde534e7_242484cuda3std3__45__cpo5beginE,@object
	.size		_ZN40_INTERNAL_4fcea4c3_4_k_cu_cde534e7_242484cuda3std3__45__cpo5beginE,(_ZN40_INTERNAL_4fcea4c3_4_k_cu_cde534e7_242484cuda3std3__442_GLOBAL__N__4fcea4c3_4_k_cu_cde534e7_242486ignoreE - _ZN40_INTERNAL_4fcea4c3_4_k_cu_cde534e7_242484cuda3std3__45__cpo5beginE)
_ZN40_INTERNAL_4fcea4c3_4_k_cu_cde534e7_242484cuda3std3__45__cpo5beginE:
	.zero		1
	.type		_ZN40_INTERNAL_4fcea4c3_4_k_cu_cde534e7_242484cuda3std3__442_GLOBAL__N__4fcea4c3_4_k_cu_cde534e7_242486ignoreE,@object
	.size		_ZN40_INTERNAL_4fcea4c3_4_k_cu_cde534e7_242484cuda3std3__442_GLOBAL__N__4fcea4c3_4_k_cu_cde534e7_242486ignoreE,(_ZN40_INTERNAL_4fcea4c3_4_k_cu_cde534e7_242484cute7productE - _ZN40_INTERNAL_4fcea4c3_4_k_cu_cde534e7_242484cuda3std3__442_GLOBAL__N__4fcea4c3_4_k_cu_cde534e7_242486ignoreE)
_ZN40_INTERNAL_4fcea4c3_4_k_cu_cde534e7_242484cuda3std3__442_GLOBAL__N__4fcea4c3_4_k_cu_cde534e7_242486ignoreE:
	.zero		1
	.type		_ZN40_INTERNAL_4fcea4c3_4_k_cu_cde534e7_242484cute7productE,@object
	.size		_ZN40_INTERNAL_4fcea4c3_4_k_cu_cde534e7_242484cute7productE,(_ZN40_INTERNAL_4fcea4c3_4_k_cu_cde534e7_242484cuda3std3__45__cpo3endE - _ZN40_INTERNAL_4fcea4c3_4_k_cu_cde534e7_242484cute7productE)
_ZN40_INTERNAL_4fcea4c3_4_k_cu_cde534e7_242484cute7productE:
	.zero		1
	.type		_ZN40_INTERNAL_4fcea4c3_4_k_cu_cde534e7_242484cuda3std3__45__cpo3endE,@object
	.size		_ZN40_INTERNAL_4fcea4c3_4_k_cu_cde534e7_242484cuda3std3__45__cpo3endE,(_ZN40_INTERNAL_4fcea4c3_4_k_cu_cde534e7_242484cuda3std3__419piecewise_constructE - _ZN40_INTERNAL_4fcea4c3_4_k_cu_cde534e7_242484cuda3std3__45__cpo3endE)
_ZN40_INTERNAL_4fcea4c3_4_k_cu_cde534e7_242484cuda3std3__45__cpo3endE:
	.zero		1
	.type		_ZN40_INTERNAL_4fcea4c3_4_k_cu_cde534e7_242484cuda3std3__419piecewise_constructE,@object
	.size		_ZN40_INTERNAL_4fcea4c3_4_k_cu_cde534e7_242484cuda3std3__419piecewise_constructE,(_ZN40_INTERNAL_4fcea4c3_4_k_cu_cde534e7_242484cuda3std3__45__cpo4cendE - _ZN40_INTERNAL_4fcea4c3_4_k_cu_cde534e7_242484cuda3std3__419piecewise_constructE)
_ZN40_INTERNAL_4fcea4c3_4_k_cu_cde534e7_242484cuda3std3__419piecewise_constructE:
	.zero		1
	.type		_ZN40_INTERNAL_4fcea4c3_4_k_cu_cde534e7_242484cuda3std3__45__cpo4cendE,@object
	.size		_ZN40_INTERNAL_4fcea4c3_4_k_cu_cde534e7_242484cuda3std3__45__cpo4cendE,(_ZN40_INTERNAL_4fcea4c3_4_k_cu_cde534e7_242484cuda3std6ranges3__45__cpo4swapE - _ZN40_INTERNAL_4fcea4c3_4_k_cu_cde534e7_242484cuda3std3__45__cpo4cendE)
_ZN40_INTERNAL_4fcea4c3_4_k_cu_cde534e7_242484cuda3std3__45__cpo4cendE:
	.zero		1
	.type		_ZN40_INTERNAL_4fcea4c3_4_k_cu_cde534e7_242484cuda3std6ranges3__45__cpo4swapE,@object
	.size		_ZN40_INTERNAL_4fcea4c3_4_k_cu_cde534e7_242484cuda3std6ranges3__45__cpo4swapE,(.L_8 - _ZN40_INTERNAL_4fcea4c3_4_k_cu_cde534e7_242484cuda3std6ranges3__45__cpo4swapE)
_ZN40_INTERNAL_4fcea4c3_4_k_cu_cde534e7_242484cuda3std6ranges3__45__cpo4swapE:
	.zero		1
.L_8:


//--------------------- .nv.constant0._ZN7cutlass13device_kernelINS_4gemm6kernel13GemmUniversalIN4cute5tupleIJiiiiEEENS1_10collective13CollectiveMmaINS1_34MainloopSm90TmaGmmaWarpSpecializedILi2ENS5_IJNS4_1CILi2EEENSA_ILi4EEENSA_ILi1EEEEEENS1_32KernelTmaWarpSpecializedPingpongEEENS5_IJNSA_ILi64EEENSA_ILi256EEESH_EEENS_10tfloat32_tENS5_IJlSD_lEEESK_SL_NS4_8TiledMMAINS4_8MMA_AtomIJNS4_4SM904GMMA30MMA_64x256x8_F32TF32TF32_SS_TNILNSP_7ScaleInE1ELSR_1EEEEEENS4_6LayoutINS5_IJSD_SD_SD_EEENS5_IJNSA_ILi0EEESW_SW_EEEEENS5_IJNS4_10UnderscoreESZ_SZ_EEEEENS4_23SM90_TMA_LOAD_MULTICASTENS4_14ComposedLayoutINS4_7SwizzleILi3ELi4ELi3EEENS4_18smem_ptr_flag_bitsILi32EEENSU_INS5_IJNSA_ILi8EEENSA_ILi32EEEEEENS5_IJS19_SD_EEEEEEEvNS4_8identityES12_S1D_vS1E_EENS_8epilogue10collective6detail29Sm90TmaWarpSpecializedAdapterINS1H_15DefaultEpilogueISK_SL_SL_NS1G_6thread17LinearCombinationISK_Li1EffLNS1L_9ScaleType4KindE0ELNS_15FloatRoundStyleE2ESK_EENS1_15EpilogueDefaultEEEEEvvEEEEvNT_6ParamsE --------------------------
	.section	.nv.constant0._ZN7cutlass13device_kernelINS_4gemm6kernel13GemmUniversalIN4cute5tupleIJiiiiEEENS1_10collective13CollectiveMmaINS1_34MainloopSm90TmaGmmaWarpSpecializedILi2ENS5_IJNS4_1CILi2EEENSA_ILi4EEENSA_ILi1EEEEEENS1_32KernelTmaWarpSpecializedPingpongEEENS5_IJNSA_ILi64EEENSA_ILi256EEESH_EEENS_10tfloat32_tENS5_IJlSD_lEEESK_SL_NS4_8TiledMMAINS4_8MMA_AtomIJNS4_4SM904GMMA30MMA_64x256x8_F32TF32TF32_SS_TNILNSP_7ScaleInE1ELSR_1EEEEEENS4_6LayoutINS5_IJSD_SD_SD_EEENS5_IJNSA_ILi0EEESW_SW_EEEEENS5_IJNS4_10UnderscoreESZ_SZ_EEEEENS4_23SM90_TMA_LOAD_MULTICASTENS4_14ComposedLayoutINS4_7SwizzleILi3ELi4ELi3EEENS4_18smem_ptr_flag_bitsILi32EEENSU_INS5_IJNSA_ILi8EEENSA_ILi32EEEEEENS5_IJS19_SD_EEEEEEEvNS4_8identityES12_S1D_vS1E_EENS_8epilogue10collective6detail29Sm90TmaWarpSpecializedAdapterINS1H_15DefaultEpilogueISK_SL_SL_NS1G_6thread17LinearCombinationISK_Li1EffLNS1L_9ScaleType4KindE0ELNS_15FloatRoundStyleE2ESK_EENS1_15EpilogueDefaultEEEEEvvEEEEvNT_6ParamsE,"a",@progbits
	.sectionflags	@""
	.align	4
.nv.constant0._ZN7cutlass13device_kernelINS_4gemm6kernel13GemmUniversalIN4cute5tupleIJiiiiEEENS1_10collective13CollectiveMmaINS1_34MainloopSm90TmaGmmaWarpSpecializedILi2ENS5_IJNS4_1CILi2EEENSA_ILi4EEENSA_ILi1EEEEEENS1_32KernelTmaWarpSpecializedPingpongEEENS5_IJNSA_ILi64EEENSA_ILi256EEESH_EEENS_10tfloat32_tENS5_IJlSD_lEEESK_SL_NS4_8TiledMMAINS4_8MMA_AtomIJNS4_4SM904GMMA30MMA_64x256x8_F32TF32TF32_SS_TNILNSP_7ScaleInE1ELSR_1EEEEEENS4_6LayoutINS5_IJSD_SD_SD_EEENS5_IJNSA_ILi0EEESW_SW_EEEEENS5_IJNS4_10UnderscoreESZ_SZ_EEEEENS4_23SM90_TMA_LOAD_MULTICASTENS4_14ComposedLayoutINS4_7SwizzleILi3ELi4ELi3EEENS4_18smem_ptr_flag_bitsILi32EEENSU_INS5_IJNSA_ILi8EEENSA_ILi32EEEEEENS5_IJS19_SD_EEEEEEEvNS4_8identityES12_S1D_vS1E_EENS_8epilogue10collective6detail29Sm90TmaWarpSpecializedAdapterINS1H_15DefaultEpilogueISK_SL_SL_NS1G_6thread17LinearCombinationISK_Li1EffLNS1L_9ScaleType4KindE0ELNS_15FloatRoundStyleE2ESK_EENS1_15EpilogueDefaultEEEEEvvEEEEvNT_6ParamsE:
	.zero		1664


//--------------------- SYMBOLS --------------------------

	.type		.nv.reservedSmem.offset0,@object
	.size		.nv.reservedSmem.offset0,0x4
	.type		__assertfail,@function
